//
// Generated by NVIDIA NVVM Compiler
//
// Compiler Build ID: CL-36424714
// Cuda compilation tools, release 13.0, V13.0.88
// Based on NVVM 20.0.0
//

.version 9.0
.target sm_100
.address_size 64

	// .globl	_Z12solutionEvalP8BuildingPK7AntennaiPi

.visible .entry _Z12solutionEvalP8BuildingPK7AntennaiPi(
	.param .u64 .ptr .align 1 _Z12solutionEvalP8BuildingPK7AntennaiPi_param_0,
	.param .u64 .ptr .align 1 _Z12solutionEvalP8BuildingPK7AntennaiPi_param_1,
	.param .u32 _Z12solutionEvalP8BuildingPK7AntennaiPi_param_2,
	.param .u64 .ptr .align 1 _Z12solutionEvalP8BuildingPK7AntennaiPi_param_3
)
{
	.reg .pred 	%p<37>;
	.reg .b32 	%r<175>;
	.reg .b64 	%rd<30>;

	ld.param.u64 	%rd16, [_Z12solutionEvalP8BuildingPK7AntennaiPi_param_0];
	ld.param.u64 	%rd17, [_Z12solutionEvalP8BuildingPK7AntennaiPi_param_1];
	ld.param.u32 	%r70, [_Z12solutionEvalP8BuildingPK7AntennaiPi_param_2];
	ld.param.u64 	%rd15, [_Z12solutionEvalP8BuildingPK7AntennaiPi_param_3];
	cvta.to.global.u64 	%rd1, %rd17;
	cvta.to.global.u64 	%rd18, %rd16;
	mov.u32 	%r73, %ctaid.x;
	mov.u32 	%r74, %ntid.x;
	mov.u32 	%r75, %tid.x;
	mad.lo.s32 	%r76, %r73, %r74, %r75;
	mul.wide.s32 	%rd19, %r76, 28;
	add.s64 	%rd2, %rd18, %rd19;
	ld.global.u32 	%r1, [%rd2];
	ld.global.u32 	%r2, [%rd2+4];
	ld.global.u32 	%r3, [%rd2+8];
	ld.global.u32 	%r4, [%rd2+12];
	cvt.s64.s32 	%rd3, %r70;
	setp.eq.s32 	%p1, %r70, 0;
	mov.b32 	%r152, -1;
	mov.b32 	%r150, 0;
	mov.u32 	%r151, %r150;
	@%p1 bra 	$L__BB0_27;
	setp.lt.u32 	%p2, %r70, 4;
	mov.b32 	%r151, 0;
	mov.b32 	%r152, -1;
	mov.b64 	%rd27, 0;
	mov.u32 	%r150, %r151;
	@%p2 bra 	$L__BB0_20;
	and.b64  	%rd27, %rd3, -4;
	mov.b32 	%r151, 0;
	mov.b32 	%r152, -1;
	mov.b64 	%rd26, 0;
$L__BB0_3:
	mad.lo.s64 	%rd6, %rd26, 24, %rd1;
	ld.global.u32 	%r8, [%rd6];
	ld.global.u32 	%r82, [%rd6+12];
	setp.eq.s32 	%p3, %r82, 0;
	@%p3 bra 	$L__BB0_7;
	ld.global.u32 	%r83, [%rd6+16];
	sub.s32 	%r84, %r1, %r83;
	abs.s32 	%r9, %r84;
	setp.gt.s32 	%p4, %r9, %r8;
	@%p4 bra 	$L__BB0_7;
	ld.global.u32 	%r85, [%rd6+20];
	sub.s32 	%r86, %r2, %r85;
	abs.s32 	%r87, %r86;
	add.s32 	%r10, %r9, %r87;
	setp.gt.s32 	%p5, %r10, %r8;
	@%p5 bra 	$L__BB0_7;
	ld.global.u32 	%r88, [%rd6+4];
	mul.lo.s32 	%r89, %r88, %r4;
	mul.lo.s32 	%r90, %r10, %r3;
	sub.s32 	%r91, %r89, %r90;
	setp.ge.s32 	%p6, %r91, %r150;
	setp.eq.s32 	%p7, %r152, -1;
	or.pred  	%p8, %p7, %p6;
	cvt.u32.u64 	%r92, %rd26;
	max.s32 	%r93, %r91, %r151;
	selp.b32 	%r150, %r91, %r150, %p8;
	selp.b32 	%r151, %r151, %r93, %p8;
	selp.b32 	%r152, %r92, %r152, %p8;
$L__BB0_7:
	ld.global.u32 	%r17, [%rd6+24];
	ld.global.u32 	%r94, [%rd6+36];
	setp.eq.s32 	%p9, %r94, 0;
	@%p9 bra 	$L__BB0_11;
	ld.global.u32 	%r95, [%rd6+40];
	sub.s32 	%r96, %r1, %r95;
	abs.s32 	%r18, %r96;
	setp.gt.s32 	%p10, %r18, %r17;
	@%p10 bra 	$L__BB0_11;
	ld.global.u32 	%r97, [%rd6+44];
	sub.s32 	%r98, %r2, %r97;
	abs.s32 	%r99, %r98;
	add.s32 	%r19, %r18, %r99;
	setp.gt.s32 	%p11, %r19, %r17;
	@%p11 bra 	$L__BB0_11;
	ld.global.u32 	%r100, [%rd6+28];
	mul.lo.s32 	%r101, %r100, %r4;
	mul.lo.s32 	%r102, %r19, %r3;
	sub.s32 	%r103, %r101, %r102;
	setp.ge.s32 	%p12, %r103, %r150;
	setp.eq.s32 	%p13, %r152, -1;
	or.pred  	%p14, %p13, %p12;
	cvt.u32.u64 	%r104, %rd26;
	add.s32 	%r105, %r104, 1;
	max.s32 	%r106, %r103, %r151;
	selp.b32 	%r150, %r103, %r150, %p14;
	selp.b32 	%r151, %r151, %r106, %p14;
	selp.b32 	%r152, %r105, %r152, %p14;
$L__BB0_11:
	ld.global.u32 	%r26, [%rd6+48];
	ld.global.u32 	%r107, [%rd6+60];
	setp.eq.s32 	%p15, %r107, 0;
	@%p15 bra 	$L__BB0_15;
	ld.global.u32 	%r108, [%rd6+64];
	sub.s32 	%r109, %r1, %r108;
	abs.s32 	%r27, %r109;
	setp.gt.s32 	%p16, %r27, %r26;
	@%p16 bra 	$L__BB0_15;
	ld.global.u32 	%r110, [%rd6+68];
	sub.s32 	%r111, %r2, %r110;
	abs.s32 	%r112, %r111;
	add.s32 	%r28, %r27, %r112;
	setp.gt.s32 	%p17, %r28, %r26;
	@%p17 bra 	$L__BB0_15;
	ld.global.u32 	%r113, [%rd6+52];
	mul.lo.s32 	%r114, %r113, %r4;
	mul.lo.s32 	%r115, %r28, %r3;
	sub.s32 	%r116, %r114, %r115;
	setp.ge.s32 	%p18, %r116, %r150;
	setp.eq.s32 	%p19, %r152, -1;
	or.pred  	%p20, %p19, %p18;
	cvt.u32.u64 	%r117, %rd26;
	add.s32 	%r118, %r117, 2;
	max.s32 	%r119, %r116, %r151;
	selp.b32 	%r150, %r116, %r150, %p20;
	selp.b32 	%r151, %r151, %r119, %p20;
	selp.b32 	%r152, %r118, %r152, %p20;
$L__BB0_15:
	ld.global.u32 	%r35, [%rd6+72];
	ld.global.u32 	%r120, [%rd6+84];
	setp.eq.s32 	%p21, %r120, 0;
	@%p21 bra 	$L__BB0_19;
	ld.global.u32 	%r36, [%rd6+76];
	ld.global.u32 	%r37, [%rd6+92];
	ld.global.u32 	%r121, [%rd6+88];
	sub.s32 	%r122, %r1, %r121;
	abs.s32 	%r38, %r122;
	setp.gt.s32 	%p22, %r38, %r35;
	@%p22 bra 	$L__BB0_19;
	sub.s32 	%r123, %r2, %r37;
	abs.s32 	%r124, %r123;
	add.s32 	%r39, %r38, %r124;
	setp.gt.s32 	%p23, %r39, %r35;
	@%p23 bra 	$L__BB0_19;
	mul.lo.s32 	%r125, %r36, %r4;
	mul.lo.s32 	%r126, %r39, %r3;
	sub.s32 	%r127, %r125, %r126;
	setp.ge.s32 	%p24, %r127, %r150;
	setp.eq.s32 	%p25, %r152, -1;
	or.pred  	%p26, %p25, %p24;
	cvt.u32.u64 	%r128, %rd26;
	add.s32 	%r129, %r128, 3;
	max.s32 	%r130, %r127, %r151;
	selp.b32 	%r150, %r127, %r150, %p26;
	selp.b32 	%r151, %r151, %r130, %p26;
	selp.b32 	%r152, %r129, %r152, %p26;
$L__BB0_19:
	add.s64 	%rd26, %rd26, 4;
	setp.ne.s64 	%p27, %rd26, %rd27;
	@%p27 bra 	$L__BB0_3;
$L__BB0_20:
	and.b32  	%r131, %r70, 3;
	setp.eq.s32 	%p28, %r131, 0;
	@%p28 bra 	$L__BB0_27;
	cvt.u32.u64 	%r165, %rd27;
	mad.lo.s64 	%rd22, %rd27, 24, %rd1;
	add.s64 	%rd28, %rd22, 12;
	and.b64  	%rd29, %rd3, 3;
$L__BB0_22:
	.pragma "nounroll";
	ld.global.u32 	%r57, [%rd28+-12];
	ld.global.u32 	%r132, [%rd28];
	setp.eq.s32 	%p29, %r132, 0;
	@%p29 bra 	$L__BB0_26;
	ld.global.u32 	%r133, [%rd28+4];
	sub.s32 	%r134, %r1, %r133;
	abs.s32 	%r58, %r134;
	setp.gt.s32 	%p30, %r58, %r57;
	@%p30 bra 	$L__BB0_26;
	ld.global.u32 	%r135, [%rd28+8];
	sub.s32 	%r136, %r2, %r135;
	abs.s32 	%r137, %r136;
	add.s32 	%r59, %r58, %r137;
	setp.gt.s32 	%p31, %r59, %r57;
	@%p31 bra 	$L__BB0_26;
	ld.global.u32 	%r138, [%rd28+-8];
	mul.lo.s32 	%r139, %r138, %r4;
	mul.lo.s32 	%r140, %r59, %r3;
	sub.s32 	%r141, %r139, %r140;
	setp.ge.s32 	%p32, %r141, %r150;
	setp.eq.s32 	%p33, %r152, -1;
	or.pred  	%p34, %p33, %p32;
	max.s32 	%r142, %r141, %r151;
	selp.b32 	%r150, %r141, %r150, %p34;
	selp.b32 	%r151, %r151, %r142, %p34;
	selp.b32 	%r152, %r165, %r152, %p34;
$L__BB0_26:
	add.s32 	%r165, %r165, 1;
	add.s64 	%rd29, %rd29, -1;
	add.s64 	%rd28, %rd28, 24;
	setp.ne.s64 	%p35, %rd29, 0;
	@%p35 bra 	$L__BB0_22;
$L__BB0_27:
	st.global.u32 	[%rd2+20], %r150;
	st.global.u32 	[%rd2+24], %r151;
	st.global.u32 	[%rd2+16], %r152;
	setp.eq.s32 	%p36, %r152, -1;
	@%p36 bra 	$L__BB0_29;
	cvta.to.global.u64 	%rd23, %rd15;
	mul.wide.s32 	%rd24, %r152, 4;
	add.s64 	%rd25, %rd23, %rd24;
	atom.global.add.u32 	%r143, [%rd25], %r150;
$L__BB0_29:
	ret;

}
	// .globl	_Z19antennaPositionEvalm7AntennaiiiPK8BuildingPKiPi
.visible .entry _Z19antennaPositionEvalm7AntennaiiiPK8BuildingPKiPi(
	.param .u64 _Z19antennaPositionEvalm7AntennaiiiPK8BuildingPKiPi_param_0,
	.param .align 4 .b8 _Z19antennaPositionEvalm7AntennaiiiPK8BuildingPKiPi_param_1[24],
	.param .u32 _Z19antennaPositionEvalm7AntennaiiiPK8BuildingPKiPi_param_2,
	.param .u32 _Z19antennaPositionEvalm7AntennaiiiPK8BuildingPKiPi_param_3,
	.param .u32 _Z19antennaPositionEvalm7AntennaiiiPK8BuildingPKiPi_param_4,
	.param .u64 .ptr .align 1 _Z19antennaPositionEvalm7AntennaiiiPK8BuildingPKiPi_param_5,
	.param .u64 .ptr .align 1 _Z19antennaPositionEvalm7AntennaiiiPK8BuildingPKiPi_param_6,
	.param .u64 .ptr .align 1 _Z19antennaPositionEvalm7AntennaiiiPK8BuildingPKiPi_param_7
)
{
	.reg .pred 	%p<62>;
	.reg .b32 	%r<334>;
	.reg .b64 	%rd<65>;

	ld.param.u64 	%rd18, [_Z19antennaPositionEvalm7AntennaiiiPK8BuildingPKiPi_param_0];
	ld.param.u32 	%r2, [_Z19antennaPositionEvalm7AntennaiiiPK8BuildingPKiPi_param_1+4];
	ld.param.u32 	%r1, [_Z19antennaPositionEvalm7AntennaiiiPK8BuildingPKiPi_param_1];
	ld.param.u32 	%r139, [_Z19antennaPositionEvalm7AntennaiiiPK8BuildingPKiPi_param_2];
	ld.param.u32 	%r136, [_Z19antennaPositionEvalm7AntennaiiiPK8BuildingPKiPi_param_3];
	ld.param.u32 	%r137, [_Z19antennaPositionEvalm7AntennaiiiPK8BuildingPKiPi_param_4];
	ld.param.u64 	%rd21, [_Z19antennaPositionEvalm7AntennaiiiPK8BuildingPKiPi_param_5];
	cvta.to.global.u64 	%rd1, %rd21;
	mov.u32 	%r140, %ctaid.x;
	mov.u32 	%r141, %ntid.x;
	mov.u32 	%r142, %tid.x;
	mad.lo.s32 	%r3, %r140, %r141, %r142;
	mov.u32 	%r143, %ctaid.y;
	mov.u32 	%r144, %ntid.y;
	mov.u32 	%r145, %tid.y;
	mad.lo.s32 	%r4, %r143, %r144, %r145;
	sub.s32 	%r146, %r4, %r1;
	max.s32 	%r5, %r146, 0;
	add.s32 	%r147, %r139, -1;
	add.s32 	%r148, %r1, %r4;
	min.s32 	%r6, %r147, %r148;
	setp.gt.s32 	%p1, %r5, %r6;
	mov.b32 	%r319, 0;
	@%p1 bra 	$L__BB1_8;
	mov.b32 	%r306, 0;
	mov.u32 	%r307, %r5;
	mov.u32 	%r319, %r306;
$L__BB1_2:
	mov.u32 	%r9, %r307;
	sub.s32 	%r150, %r5, %r4;
	add.s32 	%r151, %r150, %r306;
	add.s32 	%r152, %r5, %r306;
	sub.s32 	%r153, %r4, %r152;
	max.s32 	%r154, %r151, %r153;
	add.s32 	%r155, %r3, %r1;
	sub.s32 	%r156, %r155, %r154;
	add.s32 	%r157, %r136, -1;
	min.s32 	%r11, %r156, %r157;
	sub.s32 	%r158, %r3, %r1;
	add.s32 	%r159, %r158, %r154;
	max.s32 	%r12, %r159, 0;
	sub.s32 	%r160, %r4, %r9;
	abs.s32 	%r13, %r160;
	sub.s32 	%r14, %r1, %r13;
	sub.s32 	%r161, %r3, %r14;
	max.s32 	%r15, %r161, 0;
	add.s32 	%r162, %r14, %r3;
	min.s32 	%r16, %r157, %r162;
	setp.gt.s32 	%p2, %r15, %r16;
	@%p2 bra 	$L__BB1_51;
	mul.lo.s32 	%r17, %r9, %r136;
	sub.s32 	%r164, %r11, %r12;
	add.s32 	%r165, %r164, 1;
	and.b32  	%r18, %r165, 3;
	setp.eq.s32 	%p3, %r18, 0;
	mov.u32 	%r312, %r15;
	@%p3 bra 	$L__BB1_28;
	ld.param.u64 	%rd57, [_Z19antennaPositionEvalm7AntennaiiiPK8BuildingPKiPi_param_6];
	add.s32 	%r166, %r15, %r17;
	cvta.to.global.u64 	%rd22, %rd57;
	mul.wide.s32 	%rd23, %r166, 4;
	add.s64 	%rd5, %rd22, %rd23;
	ld.global.u32 	%r19, [%rd5];
	setp.eq.s32 	%p4, %r19, -1;
	@%p4 bra 	$L__BB1_15;
	mul.wide.s32 	%rd24, %r19, 28;
	add.s64 	%rd25, %rd1, %rd24;
	ld.global.u32 	%r167, [%rd25+8];
	ld.global.u32 	%r168, [%rd25+12];
	ld.global.u32 	%r20, [%rd25+16];
	ld.global.u32 	%r21, [%rd25+20];
	min.s32 	%r169, %r3, %r14;
	abs.s32 	%r170, %r169;
	add.s32 	%r171, %r170, %r13;
	mul.lo.s32 	%r172, %r168, %r2;
	mul.lo.s32 	%r173, %r167, %r171;
	sub.s32 	%r22, %r172, %r173;
	cvt.s64.s32 	%rd26, %r20;
	setp.eq.s64 	%p5, %rd18, %rd26;
	@%p5 bra 	$L__BB1_15;
	setp.lt.s32 	%p6, %r22, %r21;
	@%p6 bra 	$L__BB1_14;
	sub.s32 	%r174, %r319, %r21;
	add.s32 	%r319, %r174, %r22;
	bra.uni 	$L__BB1_15;
$L__BB1_8:
	cvt.s64.s32 	%rd2, %r137;
	setp.eq.s32 	%p37, %r137, 0;
	@%p37 bra 	$L__BB1_93;
	setp.lt.u32 	%p38, %r137, 4;
	mov.b64 	%rd62, 0;
	@%p38 bra 	$L__BB1_82;
	and.b64  	%rd62, %rd2, -4;
	add.s64 	%rd60, %rd1, 56;
	mov.u64 	%rd61, %rd62;
$L__BB1_11:
	ld.global.s32 	%rd48, [%rd60+-40];
	setp.ne.s64 	%p39, %rd18, %rd48;
	@%p39 bra 	$L__BB1_57;
	ld.global.u32 	%r233, [%rd60+-56];
	ld.global.u32 	%r234, [%rd60+-52];
	ld.global.u32 	%r87, [%rd60+-36];
	ld.global.u32 	%r88, [%rd60+-32];
	sub.s32 	%r235, %r4, %r234;
	abs.s32 	%r236, %r235;
	sub.s32 	%r237, %r3, %r233;
	abs.s32 	%r238, %r237;
	add.s32 	%r89, %r236, %r238;
	setp.le.s32 	%p40, %r89, %r1;
	@%p40 bra 	$L__BB1_52;
	sub.s32 	%r246, %r319, %r87;
	add.s32 	%r319, %r246, %r88;
	bra.uni 	$L__BB1_57;
$L__BB1_14:
	setp.eq.s32 	%p7, %r20, -1;
	selp.b32 	%r175, %r22, 0, %p7;
	add.s32 	%r319, %r175, %r319;
$L__BB1_15:
	add.s32 	%r312, %r15, 1;
	setp.eq.s32 	%p8, %r18, 1;
	@%p8 bra 	$L__BB1_28;
	ld.global.u32 	%r27, [%rd5+4];
	setp.eq.s32 	%p9, %r27, -1;
	@%p9 bra 	$L__BB1_21;
	mul.wide.s32 	%rd27, %r27, 28;
	add.s64 	%rd28, %rd1, %rd27;
	ld.global.u32 	%r176, [%rd28+8];
	ld.global.u32 	%r177, [%rd28+12];
	ld.global.u32 	%r28, [%rd28+16];
	ld.global.u32 	%r29, [%rd28+20];
	sub.s32 	%r178, %r3, %r312;
	abs.s32 	%r179, %r178;
	add.s32 	%r180, %r179, %r13;
	mul.lo.s32 	%r181, %r177, %r2;
	mul.lo.s32 	%r182, %r176, %r180;
	sub.s32 	%r30, %r181, %r182;
	cvt.s64.s32 	%rd29, %r28;
	setp.eq.s64 	%p10, %rd18, %rd29;
	@%p10 bra 	$L__BB1_21;
	setp.lt.s32 	%p11, %r30, %r29;
	@%p11 bra 	$L__BB1_20;
	sub.s32 	%r183, %r319, %r29;
	add.s32 	%r319, %r183, %r30;
	bra.uni 	$L__BB1_21;
$L__BB1_20:
	setp.eq.s32 	%p12, %r28, -1;
	selp.b32 	%r184, %r30, 0, %p12;
	add.s32 	%r319, %r184, %r319;
$L__BB1_21:
	add.s32 	%r312, %r15, 2;
	setp.eq.s32 	%p13, %r18, 2;
	@%p13 bra 	$L__BB1_28;
	ld.global.u32 	%r35, [%rd5+8];
	setp.eq.s32 	%p14, %r35, -1;
	@%p14 bra 	$L__BB1_27;
	mul.wide.s32 	%rd30, %r35, 28;
	add.s64 	%rd31, %rd1, %rd30;
	ld.global.u32 	%r185, [%rd31+8];
	ld.global.u32 	%r186, [%rd31+12];
	ld.global.u32 	%r36, [%rd31+16];
	ld.global.u32 	%r37, [%rd31+20];
	sub.s32 	%r187, %r3, %r312;
	abs.s32 	%r188, %r187;
	add.s32 	%r189, %r188, %r13;
	mul.lo.s32 	%r190, %r186, %r2;
	mul.lo.s32 	%r191, %r185, %r189;
	sub.s32 	%r38, %r190, %r191;
	cvt.s64.s32 	%rd32, %r36;
	setp.eq.s64 	%p15, %rd18, %rd32;
	@%p15 bra 	$L__BB1_27;
	setp.lt.s32 	%p16, %r38, %r37;
	@%p16 bra 	$L__BB1_26;
	sub.s32 	%r192, %r319, %r37;
	add.s32 	%r319, %r192, %r38;
	bra.uni 	$L__BB1_27;
$L__BB1_26:
	setp.eq.s32 	%p17, %r36, -1;
	selp.b32 	%r193, %r38, 0, %p17;
	add.s32 	%r319, %r193, %r319;
$L__BB1_27:
	add.s32 	%r312, %r15, 3;
$L__BB1_28:
	setp.lt.u32 	%p18, %r164, 3;
	@%p18 bra 	$L__BB1_51;
	sub.s32 	%r195, %r3, %r312;
	add.s32 	%r316, %r195, -3;
	add.s32 	%r315, %r312, %r17;
$L__BB1_30:
	mov.u32 	%r50, %r312;
	ld.param.u64 	%rd58, [_Z19antennaPositionEvalm7AntennaiiiPK8BuildingPKiPi_param_6];
	cvta.to.global.u64 	%rd33, %rd58;
	mul.wide.s32 	%rd34, %r315, 4;
	add.s64 	%rd6, %rd33, %rd34;
	ld.global.u32 	%r52, [%rd6];
	setp.eq.s32 	%p19, %r52, -1;
	@%p19 bra 	$L__BB1_35;
	mul.wide.s32 	%rd35, %r52, 28;
	add.s64 	%rd36, %rd1, %rd35;
	ld.global.u32 	%r196, [%rd36+8];
	ld.global.u32 	%r197, [%rd36+12];
	ld.global.u32 	%r53, [%rd36+16];
	ld.global.u32 	%r54, [%rd36+20];
	add.s32 	%r198, %r316, 3;
	abs.s32 	%r199, %r198;
	add.s32 	%r200, %r199, %r13;
	mul.lo.s32 	%r201, %r197, %r2;
	mul.lo.s32 	%r202, %r196, %r200;
	sub.s32 	%r55, %r201, %r202;
	cvt.s64.s32 	%rd37, %r53;
	setp.eq.s64 	%p20, %rd18, %rd37;
	@%p20 bra 	$L__BB1_35;
	setp.lt.s32 	%p21, %r55, %r54;
	@%p21 bra 	$L__BB1_34;
	sub.s32 	%r203, %r319, %r54;
	add.s32 	%r319, %r203, %r55;
	bra.uni 	$L__BB1_35;
$L__BB1_34:
	setp.eq.s32 	%p22, %r53, -1;
	selp.b32 	%r204, %r55, 0, %p22;
	add.s32 	%r319, %r204, %r319;
$L__BB1_35:
	ld.global.u32 	%r59, [%rd6+4];
	setp.eq.s32 	%p23, %r59, -1;
	@%p23 bra 	$L__BB1_40;
	mul.wide.s32 	%rd38, %r59, 28;
	add.s64 	%rd39, %rd1, %rd38;
	ld.global.u32 	%r205, [%rd39+8];
	ld.global.u32 	%r206, [%rd39+12];
	ld.global.u32 	%r60, [%rd39+16];
	ld.global.u32 	%r61, [%rd39+20];
	add.s32 	%r207, %r316, 2;
	abs.s32 	%r208, %r207;
	add.s32 	%r209, %r208, %r13;
	mul.lo.s32 	%r210, %r206, %r2;
	mul.lo.s32 	%r211, %r205, %r209;
	sub.s32 	%r62, %r210, %r211;
	cvt.s64.s32 	%rd40, %r60;
	setp.eq.s64 	%p24, %rd18, %rd40;
	@%p24 bra 	$L__BB1_40;
	setp.lt.s32 	%p25, %r62, %r61;
	@%p25 bra 	$L__BB1_39;
	sub.s32 	%r212, %r319, %r61;
	add.s32 	%r319, %r212, %r62;
	bra.uni 	$L__BB1_40;
$L__BB1_39:
	setp.eq.s32 	%p26, %r60, -1;
	selp.b32 	%r213, %r62, 0, %p26;
	add.s32 	%r319, %r213, %r319;
$L__BB1_40:
	ld.global.u32 	%r66, [%rd6+8];
	setp.eq.s32 	%p27, %r66, -1;
	@%p27 bra 	$L__BB1_45;
	mul.wide.s32 	%rd41, %r66, 28;
	add.s64 	%rd42, %rd1, %rd41;
	ld.global.u32 	%r214, [%rd42+8];
	ld.global.u32 	%r215, [%rd42+12];
	ld.global.u32 	%r67, [%rd42+16];
	ld.global.u32 	%r68, [%rd42+20];
	add.s32 	%r216, %r316, 1;
	abs.s32 	%r217, %r216;
	add.s32 	%r218, %r217, %r13;
	mul.lo.s32 	%r219, %r215, %r2;
	mul.lo.s32 	%r220, %r214, %r218;
	sub.s32 	%r69, %r219, %r220;
	cvt.s64.s32 	%rd43, %r67;
	setp.eq.s64 	%p28, %rd18, %rd43;
	@%p28 bra 	$L__BB1_45;
	setp.lt.s32 	%p29, %r69, %r68;
	@%p29 bra 	$L__BB1_44;
	sub.s32 	%r221, %r319, %r68;
	add.s32 	%r319, %r221, %r69;
	bra.uni 	$L__BB1_45;
$L__BB1_44:
	setp.eq.s32 	%p30, %r67, -1;
	selp.b32 	%r222, %r69, 0, %p30;
	add.s32 	%r319, %r222, %r319;
$L__BB1_45:
	ld.global.u32 	%r73, [%rd6+12];
	setp.eq.s32 	%p31, %r73, -1;
	@%p31 bra 	$L__BB1_50;
	mul.wide.s32 	%rd44, %r73, 28;
	add.s64 	%rd45, %rd1, %rd44;
	ld.global.u32 	%r223, [%rd45+8];
	ld.global.u32 	%r224, [%rd45+12];
	ld.global.u32 	%r74, [%rd45+16];
	ld.global.u32 	%r75, [%rd45+20];
	abs.s32 	%r225, %r316;
	add.s32 	%r226, %r225, %r13;
	mul.lo.s32 	%r227, %r224, %r2;
	mul.lo.s32 	%r228, %r223, %r226;
	sub.s32 	%r76, %r227, %r228;
	cvt.s64.s32 	%rd46, %r74;
	setp.eq.s64 	%p32, %rd18, %rd46;
	@%p32 bra 	$L__BB1_50;
	setp.lt.s32 	%p33, %r76, %r75;
	@%p33 bra 	$L__BB1_49;
	sub.s32 	%r229, %r319, %r75;
	add.s32 	%r319, %r229, %r76;
	bra.uni 	$L__BB1_50;
$L__BB1_49:
	setp.eq.s32 	%p34, %r74, -1;
	selp.b32 	%r230, %r76, 0, %p34;
	add.s32 	%r319, %r230, %r319;
$L__BB1_50:
	add.s32 	%r312, %r50, 4;
	add.s32 	%r316, %r316, -4;
	add.s32 	%r231, %r50, 3;
	add.s32 	%r315, %r315, 4;
	setp.lt.s32 	%p35, %r231, %r16;
	@%p35 bra 	$L__BB1_30;
$L__BB1_51:
	add.s32 	%r307, %r9, 1;
	setp.lt.s32 	%p36, %r9, %r6;
	add.s32 	%r306, %r306, 1;
	@%p36 bra 	$L__BB1_2;
	bra.uni 	$L__BB1_8;
$L__BB1_52:
	ld.global.u32 	%r239, [%rd60+-44];
	ld.global.u32 	%r240, [%rd60+-48];
	mul.lo.s32 	%r241, %r239, %r2;
	mul.lo.s32 	%r242, %r240, %r89;
	sub.s32 	%r91, %r241, %r242;
	setp.lt.s32 	%p41, %r91, %r87;
	@%p41 bra 	$L__BB1_54;
	sub.s32 	%r243, %r319, %r87;
	add.s32 	%r319, %r243, %r91;
	bra.uni 	$L__BB1_57;
$L__BB1_54:
	setp.lt.s32 	%p42, %r91, %r88;
	@%p42 bra 	$L__BB1_56;
	sub.s32 	%r244, %r319, %r87;
	add.s32 	%r319, %r244, %r91;
	bra.uni 	$L__BB1_57;
$L__BB1_56:
	sub.s32 	%r245, %r319, %r87;
	add.s32 	%r319, %r245, %r88;
$L__BB1_57:
	ld.global.s32 	%rd49, [%rd60+-12];
	setp.ne.s64 	%p43, %rd18, %rd49;
	@%p43 bra 	$L__BB1_65;
	ld.global.u32 	%r247, [%rd60+-28];
	ld.global.u32 	%r248, [%rd60+-24];
	ld.global.u32 	%r96, [%rd60+-8];
	ld.global.u32 	%r97, [%rd60+-4];
	sub.s32 	%r249, %r4, %r248;
	abs.s32 	%r250, %r249;
	sub.s32 	%r251, %r3, %r247;
	abs.s32 	%r252, %r251;
	add.s32 	%r98, %r250, %r252;
	setp.gt.s32 	%p44, %r98, %r1;
	@%p44 bra 	$L__BB1_64;
	ld.global.u32 	%r253, [%rd60+-16];
	ld.global.u32 	%r254, [%rd60+-20];
	mul.lo.s32 	%r255, %r253, %r2;
	mul.lo.s32 	%r256, %r254, %r98;
	sub.s32 	%r99, %r255, %r256;
	setp.lt.s32 	%p45, %r99, %r96;
	@%p45 bra 	$L__BB1_61;
	sub.s32 	%r257, %r319, %r96;
	add.s32 	%r319, %r257, %r99;
	bra.uni 	$L__BB1_65;
$L__BB1_61:
	setp.lt.s32 	%p46, %r99, %r97;
	@%p46 bra 	$L__BB1_63;
	sub.s32 	%r258, %r319, %r96;
	add.s32 	%r319, %r258, %r99;
	bra.uni 	$L__BB1_65;
$L__BB1_63:
	sub.s32 	%r259, %r319, %r96;
	add.s32 	%r319, %r259, %r97;
	bra.uni 	$L__BB1_65;
$L__BB1_64:
	sub.s32 	%r260, %r319, %r96;
	add.s32 	%r319, %r260, %r97;
$L__BB1_65:
	ld.global.s32 	%rd50, [%rd60+16];
	setp.ne.s64 	%p47, %rd18, %rd50;
	@%p47 bra 	$L__BB1_73;
	ld.global.u32 	%r261, [%rd60];
	ld.global.u32 	%r262, [%rd60+4];
	ld.global.u32 	%r105, [%rd60+20];
	ld.global.u32 	%r106, [%rd60+24];
	sub.s32 	%r263, %r4, %r262;
	abs.s32 	%r264, %r263;
	sub.s32 	%r265, %r3, %r261;
	abs.s32 	%r266, %r265;
	add.s32 	%r107, %r264, %r266;
	setp.gt.s32 	%p48, %r107, %r1;
	@%p48 bra 	$L__BB1_72;
	ld.global.u32 	%r267, [%rd60+12];
	ld.global.u32 	%r268, [%rd60+8];
	mul.lo.s32 	%r269, %r267, %r2;
	mul.lo.s32 	%r270, %r268, %r107;
	sub.s32 	%r108, %r269, %r270;
	setp.lt.s32 	%p49, %r108, %r105;
	@%p49 bra 	$L__BB1_69;
	sub.s32 	%r271, %r319, %r105;
	add.s32 	%r319, %r271, %r108;
	bra.uni 	$L__BB1_73;
$L__BB1_69:
	setp.lt.s32 	%p50, %r108, %r106;
	@%p50 bra 	$L__BB1_71;
	sub.s32 	%r272, %r319, %r105;
	add.s32 	%r319, %r272, %r108;
	bra.uni 	$L__BB1_73;
$L__BB1_71:
	sub.s32 	%r273, %r319, %r105;
	add.s32 	%r319, %r273, %r106;
	bra.uni 	$L__BB1_73;
$L__BB1_72:
	sub.s32 	%r274, %r319, %r105;
	add.s32 	%r319, %r274, %r106;
$L__BB1_73:
	ld.global.s32 	%rd51, [%rd60+44];
	setp.ne.s64 	%p51, %rd18, %rd51;
	@%p51 bra 	$L__BB1_81;
	ld.global.u32 	%r275, [%rd60+28];
	ld.global.u32 	%r276, [%rd60+32];
	ld.global.u32 	%r114, [%rd60+48];
	ld.global.u32 	%r115, [%rd60+52];
	sub.s32 	%r277, %r4, %r276;
	abs.s32 	%r278, %r277;
	sub.s32 	%r279, %r3, %r275;
	abs.s32 	%r280, %r279;
	add.s32 	%r116, %r278, %r280;
	setp.gt.s32 	%p52, %r116, %r1;
	@%p52 bra 	$L__BB1_80;
	ld.global.u32 	%r281, [%rd60+40];
	ld.global.u32 	%r282, [%rd60+36];
	mul.lo.s32 	%r283, %r281, %r2;
	mul.lo.s32 	%r284, %r282, %r116;
	sub.s32 	%r117, %r283, %r284;
	setp.lt.s32 	%p53, %r117, %r114;
	@%p53 bra 	$L__BB1_77;
	sub.s32 	%r285, %r319, %r114;
	add.s32 	%r319, %r285, %r117;
	bra.uni 	$L__BB1_81;
$L__BB1_77:
	setp.lt.s32 	%p54, %r117, %r115;
	@%p54 bra 	$L__BB1_79;
	sub.s32 	%r286, %r319, %r114;
	add.s32 	%r319, %r286, %r117;
	bra.uni 	$L__BB1_81;
$L__BB1_79:
	sub.s32 	%r287, %r319, %r114;
	add.s32 	%r319, %r287, %r115;
	bra.uni 	$L__BB1_81;
$L__BB1_80:
	sub.s32 	%r288, %r319, %r114;
	add.s32 	%r319, %r288, %r115;
$L__BB1_81:
	add.s64 	%rd61, %rd61, -4;
	add.s64 	%rd60, %rd60, 112;
	setp.ne.s64 	%p55, %rd61, 0;
	@%p55 bra 	$L__BB1_11;
$L__BB1_82:
	and.b32  	%r289, %r137, 3;
	setp.eq.s32 	%p56, %r289, 0;
	@%p56 bra 	$L__BB1_93;
	mad.lo.s64 	%rd52, %rd62, 28, %rd1;
	add.s64 	%rd63, %rd52, 12;
	and.b64  	%rd64, %rd2, 3;
$L__BB1_84:
	.pragma "nounroll";
	ld.global.s32 	%rd53, [%rd63+4];
	setp.ne.s64 	%p57, %rd18, %rd53;
	@%p57 bra 	$L__BB1_92;
	ld.global.u32 	%r290, [%rd63+-12];
	ld.global.u32 	%r291, [%rd63+-8];
	ld.global.u32 	%r126, [%rd63+8];
	ld.global.u32 	%r127, [%rd63+12];
	sub.s32 	%r292, %r4, %r291;
	abs.s32 	%r293, %r292;
	sub.s32 	%r294, %r3, %r290;
	abs.s32 	%r295, %r294;
	add.s32 	%r128, %r293, %r295;
	setp.gt.s32 	%p58, %r128, %r1;
	@%p58 bra 	$L__BB1_91;
	ld.global.u32 	%r296, [%rd63];
	ld.global.u32 	%r297, [%rd63+-4];
	mul.lo.s32 	%r298, %r296, %r2;
	mul.lo.s32 	%r299, %r297, %r128;
	sub.s32 	%r129, %r298, %r299;
	setp.lt.s32 	%p59, %r129, %r126;
	@%p59 bra 	$L__BB1_88;
	sub.s32 	%r300, %r319, %r126;
	add.s32 	%r319, %r300, %r129;
	bra.uni 	$L__BB1_92;
$L__BB1_88:
	setp.lt.s32 	%p60, %r129, %r127;
	@%p60 bra 	$L__BB1_90;
	sub.s32 	%r301, %r319, %r126;
	add.s32 	%r319, %r301, %r129;
	bra.uni 	$L__BB1_92;
$L__BB1_90:
	sub.s32 	%r302, %r319, %r126;
	add.s32 	%r319, %r302, %r127;
	bra.uni 	$L__BB1_92;
$L__BB1_91:
	sub.s32 	%r303, %r319, %r126;
	add.s32 	%r319, %r303, %r127;
$L__BB1_92:
	add.s64 	%rd64, %rd64, -1;
	add.s64 	%rd63, %rd63, 28;
	setp.ne.s64 	%p61, %rd64, 0;
	@%p61 bra 	$L__BB1_84;
$L__BB1_93:
	ld.param.u64 	%rd59, [_Z19antennaPositionEvalm7AntennaiiiPK8BuildingPKiPi_param_7];
	cvta.to.global.u64 	%rd54, %rd59;
	mad.lo.s32 	%r304, %r136, %r4, %r3;
	mul.wide.s32 	%rd55, %r304, 4;
	add.s64 	%rd56, %rd54, %rd55;
	st.global.u32 	[%rd56], %r319;
	ret;

}


// ===== COMPILED SASS (sm_100) =====

	.target	sm_100

	.elftype	@"ET_EXEC"


//--------------------- .note.nv.tkinfo           --------------------------
	.section	.note.nv.tkinfo,"",@"SHT_NOTE"
	.sectionflags	@"SHF_NOTE_NV_TKINFO"
	.tkinfo
        /*0018*/ 	.word	0x00000002
        /*0030*/ 	.string	""
        /*0030*/ 	.string	"ptxas"
        /*0030*/ 	.string	"Cuda compilation tools, release 13.0, V13.0.88"
        /*0030*/ 	.string	"Build cuda_13.0.r13.0/compiler.36424714_0"
        /*0030*/ 	.string	"-arch sm_100 -m 64 "



//--------------------- .note.nv.cuinfo           --------------------------
	.section	.note.nv.cuinfo,"",@"SHT_NOTE"
	.sectionflags	@"SHF_NOTE_NV_CUINFO"
        /*0018*/ 	.short	0x0002
        /*001a*/ 	.short	0x0064
        /*001c*/ 	.short	0x0082
	.zero		2


//--------------------- .nv.info                  --------------------------
	.section	.nv.info,"",@"SHT_CUDA_INFO"
	.align	4


	//----- nvinfo : EIATTR_REGCOUNT
	.align		4
        /*0000*/ 	.byte	0x04, 0x2f
        /*0002*/ 	.short	(.L_1 - .L_0)
	.align		4
.L_0:
        /*0004*/ 	.word	index@(_Z12solutionEvalP8BuildingPK7AntennaiPi)
        /*0008*/ 	.word	0x00000016


	//----- nvinfo : EIATTR_FRAME_SIZE
	.align		4
.L_1:
        /*000c*/ 	.byte	0x04, 0x11
        /*000e*/ 	.short	(.L_3 - .L_2)
	.align		4
.L_2:
        /*0010*/ 	.word	index@(_Z12solutionEvalP8BuildingPK7AntennaiPi)
        /*0014*/ 	.word	0x00000000


	//----- nvinfo : EIATTR_REGCOUNT
	.align		4
.L_3:
        /*0018*/ 	.byte	0x04, 0x2f
        /*001a*/ 	.short	(.L_5 - .L_4)
	.align		4
.L_4:
        /*001c*/ 	.word	index@(_Z19antennaPositionEvalm7AntennaiiiPK8BuildingPKiPi)
        /*0020*/ 	.word	0x0000001d


	//----- nvinfo : EIATTR_FRAME_SIZE
	.align		4
.L_5:
        /*0024*/ 	.byte	0x04, 0x11
        /*0026*/ 	.short	(.L_7 - .L_6)
	.align		4
.L_6:
        /*0028*/ 	.word	index@(_Z19antennaPositionEvalm7AntennaiiiPK8BuildingPKiPi)
        /*002c*/ 	.word	0x00000000


	//----- nvinfo : EIATTR_MIN_STACK_SIZE
	.align		4
.L_7:
        /*0030*/ 	.byte	0x04, 0x12
        /*0032*/ 	.short	(.L_9 - .L_8)
	.align		4
.L_8:
        /*0034*/ 	.word	index@(_Z19antennaPositionEvalm7AntennaiiiPK8BuildingPKiPi)
        /*0038*/ 	.word	0x00000000


	//----- nvinfo : EIATTR_MIN_STACK_SIZE
	.align		4
.L_9:
        /*003c*/ 	.byte	0x04, 0x12
        /*003e*/ 	.short	(.L_11 - .L_10)
	.align		4
.L_10:
        /*0040*/ 	.word	index@(_Z12solutionEvalP8BuildingPK7AntennaiPi)
        /*0044*/ 	.word	0x00000000
.L_11:


//--------------------- .nv.compat                --------------------------
	.section	.nv.compat,"",@"SHT_CUDA_COMPAT_INFO"
	.align	4
        /*0000*/ 	.byte	0x02, 0x09, 0x00, 0x00, 0x02, 0x02, 0x01, 0x00, 0x02, 0x05, 0x05, 0x00, 0x03, 0x07, 0x01, 0x01
        /*0010*/ 	.byte	0x02, 0x03, 0x00, 0x00, 0x02, 0x06, 0x01, 0x00, 0x04, 0x0b, 0x08, 0x00, 0x09, 0x00, 0x00, 0x00
        /*0020*/ 	.byte	0x00, 0x00, 0x00, 0x00


//--------------------- .nv.info._Z19antennaPositionEvalm7AntennaiiiPK8BuildingPKiPi --------------------------
	.section	.nv.info._Z19antennaPositionEvalm7AntennaiiiPK8BuildingPKiPi,"",@"SHT_CUDA_INFO"
	.sectionflags	@""
	.align	4


	//----- nvinfo : EIATTR_CUDA_API_VERSION
	.align		4
        /*0000*/ 	.byte	0x04, 0x37
        /*0002*/ 	.short	(.L_13 - .L_12)
.L_12:
        /*0004*/ 	.word	0x00000082


	//----- nvinfo : EIATTR_KPARAM_INFO
	.align		4
.L_13:
        /*0008*/ 	.byte	0x04, 0x17
        /*000a*/ 	.short	(.L_15 - .L_14)
.L_14:
        /*000c*/ 	.word	0x00000000
        /*0010*/ 	.short	0x0007
        /*0012*/ 	.short	0x0040
        /*0014*/ 	.byte	0x00, 0xf5, 0x21, 0x00


	//----- nvinfo : EIATTR_KPARAM_INFO
	.align		4
.L_15:
        /*0018*/ 	.byte	0x04, 0x17
        /*001a*/ 	.short	(.L_17 - .L_16)
.L_16:
        /*001c*/ 	.word	0x00000000
        /*0020*/ 	.short	0x0006
        /*0022*/ 	.short	0x0038
        /*0024*/ 	.byte	0x00, 0xf5, 0x21, 0x00


	//----- nvinfo : EIATTR_KPARAM_INFO
	.align		4
.L_17:
        /*0028*/ 	.byte	0x04, 0x17
        /*002a*/ 	.short	(.L_19 - .L_18)
.L_18:
        /*002c*/ 	.word	0x00000000
        /*0030*/ 	.short	0x0005
        /*0032*/ 	.short	0x0030
        /*0034*/ 	.byte	0x00, 0xf5, 0x21, 0x00


	//----- nvinfo : EIATTR_KPARAM_INFO
	.align		4
.L_19:
        /*0038*/ 	.byte	0x04, 0x17
        /*003a*/ 	.short	(.L_21 - .L_20)
.L_20:
        /*003c*/ 	.word	0x00000000
        /*0040*/ 	.short	0x0004
        /*0042*/ 	.short	0x0028
        /*0044*/ 	.byte	0x00, 0xf0, 0x11, 0x00


	//----- nvinfo : EIATTR_KPARAM_INFO
	.align		4
.L_21:
        /*0048*/ 	.byte	0x04, 0x17
        /*004a*/ 	.short	(.L_23 - .L_22)
.L_22:
        /*004c*/ 	.word	0x00000000
        /*0050*/ 	.short	0x0003
        /*0052*/ 	.short	0x0024
        /*0054*/ 	.byte	0x00, 0xf0, 0x11, 0x00


	//----- nvinfo : EIATTR_KPARAM_INFO
	.align		4
.L_23:
        /*0058*/ 	.byte	0x04, 0x17
        /*005a*/ 	.short	(.L_25 - .L_24)
.L_24:
        /*005c*/ 	.word	0x00000000
        /*0060*/ 	.short	0x0002
        /*0062*/ 	.short	0x0020
        /*0064*/ 	.byte	0x00, 0xf0, 0x11, 0x00


	//----- nvinfo : EIATTR_KPARAM_INFO
	.align		4
.L_25:
        /*0068*/ 	.byte	0x04, 0x17
        /*006a*/ 	.short	(.L_27 - .L_26)
.L_26:
        /*006c*/ 	.word	0x00000000
        /*0070*/ 	.short	0x0001
        /*0072*/ 	.short	0x0008
        /*0074*/ 	.byte	0x00, 0xf0, 0x61, 0x00


	//----- nvinfo : EIATTR_KPARAM_INFO
	.align		4
.L_27:
        /*0078*/ 	.byte	0x04, 0x17
        /*007a*/ 	.short	(.L_29 - .L_28)
.L_28:
        /*007c*/ 	.word	0x00000000
        /*0080*/ 	.short	0x0000
        /*0082*/ 	.short	0x0000
        /*0084*/ 	.byte	0x00, 0xf0, 0x21, 0x00


	//----- nvinfo : EIATTR_SPARSE_MMA_MASK
	.align		4
.L_29:
        /*0088*/ 	.byte	0x03, 0x50
        /*008a*/ 	.short	0x0000


	//----- nvinfo : EIATTR_MAXREG_COUNT
	.align		4
        /*008c*/ 	.byte	0x03, 0x1b
        /*008e*/ 	.short	0x00ff


	//----- nvinfo : EIATTR_MERCURY_ISA_VERSION
	.align		4
        /*0090*/ 	.byte	0x03, 0x5f
        /*0092*/ 	.short	0x0101


	//----- nvinfo : EIATTR_VRC_CTA_INIT_COUNT
	.align		4
        /*0094*/ 	.byte	0x02, 0x4a
	.zero		1
	.zero		1


	//----- nvinfo : EIATTR_EXIT_INSTR_OFFSETS
	.align		4
        /*0098*/ 	.byte	0x04, 0x1c
        /*009a*/ 	.short	(.L_31 - .L_30)


	//   ....[0]....
.L_30:
        /*009c*/ 	.word	0x00001de0


	//----- nvinfo : EIATTR_CRS_STACK_SIZE
	.align		4
.L_31:
        /*00a0*/ 	.byte	0x04, 0x1e
        /*00a2*/ 	.short	(.L_33 - .L_32)
.L_32:
        /*00a4*/ 	.word	0x00000000


	//----- nvinfo : EIATTR_CBANK_PARAM_SIZE
	.align		4
.L_33:
        /*00a8*/ 	.byte	0x03, 0x19
        /*00aa*/ 	.short	0x0048


	//----- nvinfo : EIATTR_PARAM_CBANK
	.align		4
        /*00ac*/ 	.byte	0x04, 0x0a
        /*00ae*/ 	.short	(.L_35 - .L_34)
	.align		4
.L_34:
        /*00b0*/ 	.word	index@(.nv.constant0._Z19antennaPositionEvalm7AntennaiiiPK8BuildingPKiPi)
        /*00b4*/ 	.short	0x0380
        /*00b6*/ 	.short	0x0048


	//----- nvinfo : EIATTR_SW_WAR
	.align		4
.L_35:
        /*00b8*/ 	.byte	0x04, 0x36
        /*00ba*/ 	.short	(.L_37 - .L_36)
.L_36:
        /*00bc*/ 	.word	0x00000008
.L_37:


//--------------------- .nv.info._Z12solutionEvalP8BuildingPK7AntennaiPi --------------------------
	.section	.nv.info._Z12solutionEvalP8BuildingPK7AntennaiPi,"",@"SHT_CUDA_INFO"
	.sectionflags	@""
	.align	4


	//----- nvinfo : EIATTR_CUDA_API_VERSION
	.align		4
        /*0000*/ 	.byte	0x04, 0x37
        /*0002*/ 	.short	(.L_39 - .L_38)
.L_38:
        /*0004*/ 	.word	0x00000082


	//----- nvinfo : EIATTR_KPARAM_INFO
	.align		4
.L_39:
        /*0008*/ 	.byte	0x04, 0x17
        /*000a*/ 	.short	(.L_41 - .L_40)
.L_40:
        /*000c*/ 	.word	0x00000000
        /*0010*/ 	.short	0x0003
        /*0012*/ 	.short	0x0018
        /*0014*/ 	.byte	0x00, 0xf5, 0x21, 0x00


	//----- nvinfo : EIATTR_KPARAM_INFO
	.align		4
.L_41:
        /*0018*/ 	.byte	0x04, 0x17
        /*001a*/ 	.short	(.L_43 - .L_42)
.L_42:
        /*001c*/ 	.word	0x00000000
        /*0020*/ 	.short	0x0002
        /*0022*/ 	.short	0x0010
        /*0024*/ 	.byte	0x00, 0xf0, 0x11, 0x00


	//----- nvinfo : EIATTR_KPARAM_INFO
	.align		4
.L_43:
        /*0028*/ 	.byte	0x04, 0x17
        /*002a*/ 	.short	(.L_45 - .L_44)
.L_44:
        /*002c*/ 	.word	0x00000000
        /*0030*/ 	.short	0x0001
        /*0032*/ 	.short	0x0008
        /*0034*/ 	.byte	0x00, 0xf5, 0x21, 0x00


	//----- nvinfo : EIATTR_KPARAM_INFO
	.align		4
.L_45:
        /*0038*/ 	.byte	0x04, 0x17
        /*003a*/ 	.short	(.L_47 - .L_46)
.L_46:
        /*003c*/ 	.word	0x00000000
        /*0040*/ 	.short	0x0000
        /*0042*/ 	.short	0x0000
        /*0044*/ 	.byte	0x00, 0xf5, 0x21, 0x00


	//----- nvinfo : EIATTR_SPARSE_MMA_MASK
	.align		4
.L_47:
        /*0048*/ 	.byte	0x03, 0x50
        /*004a*/ 	.short	0x0000


	//----- nvinfo : EIATTR_MAXREG_COUNT
	.align		4
        /*004c*/ 	.byte	0x03, 0x1b
        /*004e*/ 	.short	0x00ff


	//----- nvinfo : EIATTR_MERCURY_ISA_VERSION
	.align		4
        /*0050*/ 	.byte	0x03, 0x5f
        /*0052*/ 	.short	0x0101


	//----- nvinfo : EIATTR_VRC_CTA_INIT_COUNT
	.align		4
        /*0054*/ 	.byte	0x02, 0x4a
	.zero		1
	.zero		1


	//----- nvinfo : EIATTR_EXIT_INSTR_OFFSETS
	.align		4
        /*0058*/ 	.byte	0x04, 0x1c
        /*005a*/ 	.short	(.L_49 - .L_48)


	//   ....[0]....
.L_48:
        /*005c*/ 	.word	0x00000c80


	//   ....[1]....
        /*0060*/ 	.word	0x00000cc0


	//----- nvinfo : EIATTR_CRS_STACK_SIZE
	.align		4
.L_49:
        /*0064*/ 	.byte	0x04, 0x1e
        /*0066*/ 	.short	(.L_51 - .L_50)
.L_50:
        /*0068*/ 	.word	0x00000000


	//----- nvinfo : EIATTR_CBANK_PARAM_SIZE
	.align		4
.L_51:
        /*006c*/ 	.byte	0x03, 0x19
        /*006e*/ 	.short	0x0020


	//----- nvinfo : EIATTR_PARAM_CBANK
	.align		4
        /*0070*/ 	.byte	0x04, 0x0a
        /*0072*/ 	.short	(.L_53 - .L_52)
	.align		4
.L_52:
        /*0074*/ 	.word	index@(.nv.constant0._Z12solutionEvalP8BuildingPK7AntennaiPi)
        /*0078*/ 	.short	0x0380
        /*007a*/ 	.short	0x0020


	//----- nvinfo : EIATTR_SW_WAR
	.align		4
.L_53:
        /*007c*/ 	.byte	0x04, 0x36
        /*007e*/ 	.short	(.L_55 - .L_54)
.L_54:
        /*0080*/ 	.word	0x00000008
.L_55:


//--------------------- .nv.callgraph             --------------------------
	.section	.nv.callgraph,"",@"SHT_CUDA_CALLGRAPH"
	.align	4
	.sectionentsize	8
	.align		4
        /*0000*/ 	.word	0x00000000
	.align		4
        /*0004*/ 	.word	0xffffffff
	.align		4
        /*0008*/ 	.word	0x00000000
	.align		4
        /*000c*/ 	.word	0xfffffffe
	.align		4
        /*0010*/ 	.word	0x00000000
	.align		4
        /*0014*/ 	.word	0xfffffffd
	.align		4
        /*0018*/ 	.word	0x00000000
	.align		4
        /*001c*/ 	.word	0xfffffffc


//--------------------- .text._Z19antennaPositionEvalm7AntennaiiiPK8BuildingPKiPi --------------------------
	.section	.text._Z19antennaPositionEvalm7AntennaiiiPK8BuildingPKiPi,"ax",@progbits
	.align	128
        .global         _Z19antennaPositionEvalm7AntennaiiiPK8BuildingPKiPi
        .type           _Z19antennaPositionEvalm7AntennaiiiPK8BuildingPKiPi,@function
        .size           _Z19antennaPositionEvalm7AntennaiiiPK8BuildingPKiPi,(.L_x_56 - _Z19antennaPositionEvalm7AntennaiiiPK8BuildingPKiPi)
        .other          _Z19antennaPositionEvalm7AntennaiiiPK8BuildingPKiPi,@"STO_CUDA_ENTRY STV_DEFAULT"
_Z19antennaPositionEvalm7AntennaiiiPK8BuildingPKiPi:
.text._Z19antennaPositionEvalm7AntennaiiiPK8BuildingPKiPi:
[----:B------:R-:W-:Y:S01]  /*0000*/  LDC R1, c[0x0][0x37c] ;  /* 0x0000df00ff017b82 */ /* 0x000fe20000000800 */
[----:B------:R-:W0:Y:S07]  /*0010*/  S2R R3, SR_TID.Y ;  /* 0x0000000000037919 */ /* 0x000e2e0000002200 */
[----:B------:R-:W1:Y:S01]  /*0020*/  LDC R7, c[0x0][0x360] ;  /* 0x0000d800ff077b82 */ /* 0x000e620000000800 */
[----:B------:R-:W2:Y:S01]  /*0030*/  LDCU UR6, c[0x0][0x388] ;  /* 0x00007100ff0677ac */ /* 0x000ea20008000800 */
[----:B------:R-:W-:Y:S01]  /*0040*/  BSSY.RECONVERGENT B2, `(.L_x_0) ;  /* 0x0000105000027945 */ /* 0x000fe20003800200 */
[----:B------:R-:W1:Y:S01]  /*0050*/  S2R R0, SR_TID.X ;  /* 0x0000000000007919 */ /* 0x000e620000002100 */
[----:B------:R-:W-:Y:S01]  /*0060*/  IMAD.MOV.U32 R6, RZ, RZ, RZ ;  /* 0x000000ffff067224 */ /* 0x000fe200078e00ff */
[----:B------:R-:W3:Y:S03]  /*0070*/  LDCU.64 UR10, c[0x0][0x358] ;  /* 0x00006b00ff0a77ac */ /* 0x000ee60008000a00 */
[----:B------:R-:W0:Y:S08]  /*0080*/  S2UR UR5, SR_CTAID.Y ;  /* 0x00000000000579c3 */ /* 0x000e300000002600 */
[----:B------:R-:W0:Y:S08]  /*0090*/  LDC R10, c[0x0][0x364] ;  /* 0x0000d900ff0a7b82 */ /* 0x000e300000000800 */
[----:B------:R-:W4:Y:S08]  /*00a0*/  LDC R5, c[0x0][0x3a0] ;  /* 0x0000e800ff057b82 */ /* 0x000f300000000800 */
[----:B------:R-:W1:Y:S01]  /*00b0*/  S2UR UR4, SR_CTAID.X ;  /* 0x00000000000479c3 */ /* 0x000e620000002500 */
[----:B0-----:R-:W-:-:S04]  /*00c0*/  IMAD R10, R10, UR5, R3 ;  /* 0x000000050a0a7c24 */ /* 0x001fc8000f8e0203 */
[C---:B--2---:R-:W-:Y:S01]  /*00d0*/  VIADD R8, R10.reuse, UR6 ;  /* 0x000000060a087c36 */ /* 0x044fe20008000000 */
[----:B------:R-:W-:-:S04]  /*00e0*/  VIADDMNMX R9, R10, -UR6, RZ, !PT ;  /* 0x800000060a097c46 */ /* 0x000fc8000f8001ff */
[----:B----4-:R-:W-:-:S04]  /*00f0*/  VIADDMNMX R8, R5, 0xffffffff, R8, PT ;  /* 0xffffffff05087846 */ /* 0x010fc80003800108 */
[----:B------:R-:W-:Y:S01]  /*0100*/  ISETP.GT.AND P0, PT, R9, R8, PT ;  /* 0x000000080900720c */ /* 0x000fe20003f04270 */
[----:B-1----:R-:W-:-:S12]  /*0110*/  IMAD R7, R7, UR4, R0 ;  /* 0x0000000407077c24 */ /* 0x002fd8000f8e0200 */
[----:B---3--:R-:W-:Y:S05]  /*0120*/  @P0 BRA `(.L_x_1) ;  /* 0x0000000c00d80947 */ /* 0x008fea0003800000 */
[----:B------:R-:W-:Y:S02]  /*0130*/  IMAD.MOV.U32 R4, RZ, RZ, RZ ;  /* 0x000000ffff047224 */ /* 0x000fe400078e00ff */
[----:B------:R-:W-:Y:S02]  /*0140*/  IMAD.MOV.U32 R5, RZ, RZ, R9 ;  /* 0x000000ffff057224 */ /* 0x000fe400078e0009 */
[----:B------:R-:W-:-:S07]  /*0150*/  IMAD.MOV.U32 R6, RZ, RZ, RZ ;  /* 0x000000ffff067224 */ /* 0x000fce00078e00ff */
.L_x_21:
[----:B0-----:R-:W0:Y:S01]  /*0160*/  LDC R0, c[0x0][0x3a4] ;  /* 0x0000e900ff007b82 */ /* 0x001e220000000800 */
[----:B------:R-:W1:Y:S01]  /*0170*/  LDCU UR4, c[0x0][0x388] ;  /* 0x00007100ff0477ac */ /* 0x000e620008000800 */
[----:B------:R-:W-:Y:S01]  /*0180*/  IMAD.IADD R15, R10, 0x1, -R5 ;  /* 0x000000010a0f7824 */ /* 0x000fe200078e0a05 */
[-C--:B------:R-:W-:Y:S01]  /*0190*/  IADD3 R2, PT, PT, R4, R9.reuse, -R10 ;  /* 0x0000000904027210 */ /* 0x080fe20007ffe80a */
[----:B------:R-:W-:Y:S01]  /*01a0*/  BSSY.RECONVERGENT B1, `(.L_x_2) ;  /* 0x00000ea000017945 */ /* 0x000fe20003800200 */
[----:B------:R-:W-:Y:S02]  /*01b0*/  IADD3 R3, PT, PT, R10, -R9, -R4 ;  /* 0x800000090a037210 */ /* 0x000fe40007ffe804 */
[----:B------:R-:W-:Y:S02]  /*01c0*/  IABS R16, R15 ;  /* 0x0000000f00107213 */ /* 0x000fe40000000000 */
[----:B------:R-:W-:Y:S02]  /*01d0*/  VIMNMX R2, PT, PT, R2, R3, !PT ;  /* 0x0000000302027248 */ /* 0x000fe40007fe0100 */
[----:B-1----:R-:W-:-:S02]  /*01e0*/  IADD3 R20, PT, PT, -R16, UR4, RZ ;  /* 0x0000000410147c10 */ /* 0x002fc4000fffe1ff */
[--C-:B------:R-:W-:Y:S02]  /*01f0*/  IADD3 R3, PT, PT, -R2, UR4, R7.reuse ;  /* 0x0000000402037c10 */ /* 0x100fe4000fffe107 */
[----:B------:R-:W-:Y:S01]  /*0200*/  VIADDMNMX R18, R7, -R20, RZ, !PT ;  /* 0x8000001407127246 */ /* 0x000fe200078001ff */
[----:B0-----:R-:W-:Y:S01]  /*0210*/  VIADD R12, R0, 0xffffffff ;  /* 0xffffffff000c7836 */ /* 0x001fe20000000000 */
[----:B------:R-:W-:-:S04]  /*0220*/  IADD3 R2, PT, PT, R2, -UR4, R7 ;  /* 0x8000000402027c10 */ /* 0x000fc8000fffe007 */
[----:B------:R-:W-:Y:S02]  /*0230*/  VIADDMNMX R11, R20, R7, R12, PT ;  /* 0x00000007140b7246 */ /* 0x000fe4000380010c */
[----:B------:R-:W-:Y:S02]  /*0240*/  VIMNMX R3, PT, PT, R3, R12, PT ;  /* 0x0000000c03037248 */ /* 0x000fe40003fe0100 */
[----:B------:R-:W-:Y:S02]  /*0250*/  ISETP.GT.AND P0, PT, R18, R11, PT ;  /* 0x0000000b1200720c */ /* 0x000fe40003f04270 */
[----:B------:R-:W-:-:S11]  /*0260*/  VIMNMX R2, PT, PT, RZ, R2, !PT ;  /* 0x00000002ff027248 */ /* 0x000fd60007fe0100 */
[----:B------:R-:W-:Y:S05]  /*0270*/  @P0 BRA `(.L_x_3) ;  /* 0x0000000c00700947 */ /* 0x000fea0003800000 */
[----:B------:R-:W-:Y:S01]  /*0280*/  IMAD.IADD R17, R3, 0x1, -R2 ;  /* 0x0000000103117824 */ /* 0x000fe200078e0a02 */
[----:B------:R-:W-:Y:S01]  /*0290*/  BSSY.RECONVERGENT B0, `(.L_x_4) ;  /* 0x0000060000007945 */ /* 0x000fe20003800200 */
[----:B------:R-:W-:Y:S02]  /*02a0*/  IMAD.MOV.U32 R14, RZ, RZ, R18 ;  /* 0x000000ffff0e7224 */ /* 0x000fe400078e0012 */
[----:B------:R-:W-:-:S05]  /*02b0*/  VIADD R19, R17, 0x1 ;  /* 0x0000000111137836 */ /* 0x000fca0000000000 */
[----:B------:R-:W-:-:S13]  /*02c0*/  LOP3.LUT P0, R19, R19, 0x3, RZ, 0xc0, !PT ;  /* 0x0000000313137812 */ /* 0x000fda000780c0ff */
[----:B------:R-:W-:Y:S05]  /*02d0*/  @!P0 BRA `(.L_x_5) ;  /* 0x00000004006c8947 */ /* 0x000fea0003800000 */
[----:B------:R-:W0:Y:S01]  /*02e0*/  LDC.64 R2, c[0x0][0x3b8] ;  /* 0x0000ee00ff027b82 */ /* 0x000e220000000a00 */
[----:B------:R-:W-:-:S04]  /*02f0*/  IMAD R13, R5, R0, R18 ;  /* 0x00000000050d7224 */ /* 0x000fc800078e0212 */
[----:B0-----:R-:W-:-:S05]  /*0300*/  IMAD.WIDE R2, R13, 0x4, R2 ;  /* 0x000000040d027825 */ /* 0x001fca00078e0202 */
[----:B------:R-:W2:Y:S01]  /*0310*/  LDG.E R21, desc[UR10][R2.64] ;  /* 0x0000000a02157981 */ /* 0x000ea2000c1e1900 */
[----:B------:R-:W-:Y:S01]  /*0320*/  BSSY.RECONVERGENT B3, `(.L_x_6) ;  /* 0x000001a000037945 */ /* 0x000fe20003800200 */
[----:B------:R-:W-:Y:S02]  /*0330*/  ISETP.NE.AND P1, PT, R19, 0x1, PT ;  /* 0x000000011300780c */ /* 0x000fe40003f25270 */
[----:B--2---:R-:W-:-:S13]  /*0340*/  ISETP.NE.AND P0, PT, R21, -0x1, PT ;  /* 0xffffffff1500780c */ /* 0x004fda0003f05270 */
[----:B------:R-:W-:Y:S05]  /*0350*/  @!P0 BRA `(.L_x_7) ;  /* 0x0000000000588947 */ /* 0x000fea0003800000 */
[----:B------:R-:W0:Y:S01]  /*0360*/  LDC.64 R12, c[0x0][0x3b0] ;  /* 0x0000ec00ff0c7b82 */ /* 0x000e220000000a00 */
[----:B------:R-:W1:Y:S01]  /*0370*/  LDCU.64 UR6, c[0x0][0x380] ;  /* 0x00007000ff0677ac */ /* 0x000e620008000a00 */
[----:B------:R-:W-:Y:S01]  /*0380*/  VIMNMX R20, PT, PT, R7, R20, PT ;  /* 0x0000001407147248 */ /* 0x000fe20003fe0100 */
[----:B------:R-:W2:Y:S01]  /*0390*/  LDCU UR4, c[0x0][0x38c] ;  /* 0x00007180ff0477ac */ /* 0x000ea20008000800 */
[----:B0-----:R-:W-:-:S05]  /*03a0*/  IMAD.WIDE R12, R21, 0x1c, R12 ;  /* 0x0000001c150c7825 */ /* 0x001fca00078e020c */
[----:B------:R-:W1:Y:S04]  /*03b0*/  LDG.E R22, desc[UR10][R12.64+0x10] ;  /* 0x0000100a0c167981 */ /* 0x000e68000c1e1900 */
[----:B------:R-:W3:Y:S04]  /*03c0*/  LDG.E R14, desc[UR10][R12.64+0x8] ;  /* 0x0000080a0c0e7981 */ /* 0x000ee8000c1e1900 */
[----:B------:R-:W2:Y:S01]  /*03d0*/  LDG.E R21, desc[UR10][R12.64+0xc] ;  /* 0x00000c0a0c157981 */ /* 0x000ea2000c1e1900 */
[----:B------:R-:W-:-:S05]  /*03e0*/  IABS R23, R20 ;  /* 0x0000001400177213 */ /* 0x000fca0000000000 */
[----:B------:R-:W-:Y:S01]  /*03f0*/  IMAD.IADD R23, R16, 0x1, R23 ;  /* 0x0000000110177824 */ /* 0x000fe200078e0217 */
[----:B-1----:R-:W-:Y:S02]  /*0400*/  ISETP.NE.U32.AND P0, PT, R22, UR6, PT ;  /* 0x0000000616007c0c */ /* 0x002fe4000bf05070 */
[----:B------:R-:W-:Y:S01]  /*0410*/  SHF.R.S32.HI R20, RZ, 0x1f, R22 ;  /* 0x0000001fff147819 */ /* 0x000fe20000011416 */
[----:B---3--:R-:W-:-:S03]  /*0420*/  IMAD R14, R14, R23, RZ ;  /* 0x000000170e0e7224 */ /* 0x008fc600078e02ff */
[----:B------:R-:W-:Y:S01]  /*0430*/  ISETP.NE.AND.EX P0, PT, R20, UR7, PT, P0 ;  /* 0x0000000714007c0c */ /* 0x000fe2000bf05300 */
[----:B--2---:R-:W-:-:S12]  /*0440*/  IMAD R14, R21, UR4, -R14 ;  /* 0x00000004150e7c24 */ /* 0x004fd8000f8e0a0e */
[----:B------:R-:W-:Y:S05]  /*0450*/  @!P0 BRA `(.L_x_7) ;  /* 0x0000000000188947 */ /* 0x000fea0003800000 */
[----:B------:R-:W2:Y:S02]  /*0460*/  LDG.E R13, desc[UR10][R12.64+0x14] ;  /* 0x0000140a0c0d7981 */ /* 0x000ea4000c1e1900 */
[----:B--2---:R-:W-:-:S13]  /*0470*/  ISETP.GE.AND P0, PT, R14, R13, PT ;  /* 0x0000000d0e00720c */ /* 0x004fda0003f06270 */
[----:B------:R-:W-:Y:S02]  /*0480*/  @!P0 ISETP.NE.AND P2, PT, R22, -0x1, PT ;  /* 0xffffffff1600880c */ /* 0x000fe40003f45270 */
[C---:B------:R-:W-:Y:S02]  /*0490*/  @P0 IADD3 R6, PT, PT, R14.reuse, R6, -R13 ;  /* 0x000000060e060210 */ /* 0x040fe40007ffe80d */
[----:B------:R-:W-:-:S05]  /*04a0*/  @!P0 SEL R21, R14, RZ, !P2 ;  /* 0x000000ff0e158207 */ /* 0x000fca0005000000 */
[----:B------:R-:W-:-:S07]  /*04b0*/  @!P0 IMAD.IADD R6, R6, 0x1, R21 ;  /* 0x0000000106068824 */ /* 0x000fce00078e0215 */
.L_x_7:
[----:B------:R-:W-:Y:S05]  /*04c0*/  BSYNC.RECONVERGENT B3 ;  /* 0x0000000000037941 */ /* 0x000fea0003800200 */
.L_x_6:
[----:B------:R-:W-:Y:S01]  /*04d0*/  VIADD R14, R18, 0x1 ;  /* 0x00000001120e7836 */ /* 0x000fe20000000000 */
[----:B------:R-:W-:Y:S06]  /*04e0*/  @!P1 BRA `(.L_x_5) ;  /* 0x0000000000e89947 */ /* 0x000fec0003800000 */
[----:B------:R-:W2:Y:S01]  /*04f0*/  LDG.E R21, desc[UR10][R2.64+0x4] ;  /* 0x0000040a02157981 */ /* 0x000ea2000c1e1900 */
[----:B------:R-:W-:Y:S01]  /*0500*/  BSSY.RECONVERGENT B3, `(.L_x_8) ;  /* 0x000001a000037945 */ /* 0x000fe20003800200 */
[----:B------:R-:W-:Y:S02]  /*0510*/  ISETP.NE.AND P1, PT, R19, 0x2, PT ;  /* 0x000000021300780c */ /* 0x000fe40003f25270 */
[----:B--2---:R-:W-:-:S13]  /*0520*/  ISETP.NE.AND P0, PT, R21, -0x1, PT ;  /* 0xffffffff1500780c */ /* 0x004fda0003f05270 */
[----:B------:R-:W-:Y:S05]  /*0530*/  @!P0 BRA `(.L_x_9) ;  /* 0x0000000000588947 */ /* 0x000fea0003800000 */
[----:B------:R-:W0:Y:S01]  /*0540*/  LDC.64 R12, c[0x0][0x3b0] ;  /* 0x0000ec00ff0c7b82 */ /* 0x000e220000000a00 */
[----:B------:R-:W1:Y:S01]  /*0550*/  LDCU.64 UR6, c[0x0][0x380] ;  /* 0x00007000ff0677ac */ /* 0x000e620008000a00 */
[----:B------:R-:W-:Y:S01]  /*0560*/  IMAD.IADD R14, R7, 0x1, -R14 ;  /* 0x00000001070e7824 */ /* 0x000fe200078e0a0e */
        /* <DEDUP_REMOVED lines=19> */
.L_x_9:
[----:B------:R-:W-:Y:S05]  /*06a0*/  BSYNC.RECONVERGENT B3 ;  /* 0x0000000000037941 */ /* 0x000fea0003800200 */
.L_x_8:
[----:B------:R-:W-:Y:S01]  /*06b0*/  VIADD R14, R18, 0x2 ;  /* 0x00000002120e7836 */ /* 0x000fe20000000000 */
[----:B------:R-:W-:Y:S06]  /*06c0*/  @!P1 BRA `(.L_x_5) ;  /* 0x0000000000709947 */ /* 0x000fec0003800000 */
[----:B------:R-:W2:Y:S01]  /*06d0*/  LDG.E R13, desc[UR10][R2.64+0x8] ;  /* 0x0000080a020d7981 */ /* 0x000ea2000c1e1900 */
[----:B------:R-:W-:Y:S01]  /*06e0*/  BSSY.RECONVERGENT B3, `(.L_x_10) ;  /* 0x0000019000037945 */ /* 0x000fe20003800200 */
        /* <DEDUP_REMOVED lines=24> */
.L_x_11:
[----:B------:R-:W-:Y:S05]  /*0870*/  BSYNC.RECONVERGENT B3 ;  /* 0x0000000000037941 */ /* 0x000fea0003800200 */
.L_x_10:
[----:B------:R-:W-:-:S07]  /*0880*/  VIADD R14, R18, 0x3 ;  /* 0x00000003120e7836 */ /* 0x000fce0000000000 */
.L_x_5:
[----:B------:R-:W-:Y:S05]  /*0890*/  BSYNC.RECONVERGENT B0 ;  /* 0x0000000000007941 */ /* 0x000fea0003800200 */
.L_x_4:
[----:B------:R-:W-:-:S13]  /*08a0*/  ISETP.GE.U32.AND P0, PT, R17, 0x3, PT ;  /* 0x000000031100780c */ /* 0x000fda0003f06070 */
[----:B------:R-:W-:Y:S05]  /*08b0*/  @!P0 BRA `(.L_x_3) ;  /* 0x0000000400e08947 */ /* 0x000fea0003800000 */
[----:B------:R-:W0:Y:S01]  /*08c0*/  LDC.64 R12, c[0x0][0x3b0] ;  /* 0x0000ec00ff0c7b82 */ /* 0x000e220000000a00 */
[--C-:B------:R-:W-:Y:S01]  /*08d0*/  IMAD R21, R5, R0, R14.reuse ;  /* 0x0000000005157224 */ /* 0x100fe200078e020e */
[----:B------:R-:W-:-:S06]  /*08e0*/  IADD3 R20, PT, PT, R7, -0x3, -R14 ;  /* 0xfffffffd07147810 */ /* 0x000fcc0007ffe80e */
[----:B------:R-:W1:Y:S02]  /*08f0*/  LDC.64 R2, c[0x0][0x3b8] ;  /* 0x0000ee00ff027b82 */ /* 0x000e640000000a00 */
.L_x_20:
[----:B-1----:R-:W-:-:S05]  /*0900*/  IMAD.WIDE R16, R21, 0x4, R2 ;  /* 0x0000000415107825 */ /* 0x002fca00078e0202 */
[----:B------:R-:W2:Y:S01]  /*0910*/  LDG.E R19, desc[UR10][R16.64] ;  /* 0x0000000a10137981 */ /* 0x000ea2000c1e1900 */
[----:B------:R-:W-:Y:S01]  /*0920*/  BSSY.RECONVERGENT B0, `(.L_x_12) ;  /* 0x0000019000007945 */ /* 0x000fe20003800200 */
[----:B--2---:R-:W-:-:S13]  /*0930*/  ISETP.NE.AND P0, PT, R19, -0x1, PT ;  /* 0xffffffff1300780c */ /* 0x004fda0003f05270 */
[----:B------:R-:W-:Y:S05]  /*0940*/  @!P0 BRA `(.L_x_13) ;  /* 0x0000000000588947 */ /* 0x000fea0003800000 */
[----:B0-----:R-:W-:Y:S01]  /*0950*/  IMAD.WIDE R18, R19, 0x1c, R12 ;  /* 0x0000001c13127825 */ /* 0x001fe200078e020c */
[----:B------:R-:W0:Y:S04]  /*0960*/  LDCU.64 UR6, c[0x0][0x380] ;  /* 0x00007000ff0677ac */ /* 0x000e280008000a00 */
[----:B------:R-:W0:Y:S01]  /*0970*/  LDG.E R25, desc[UR10][R18.64+0x10] ;  /* 0x0000100a12197981 */ /* 0x000e22000c1e1900 */
[----:B------:R-:W-:Y:S01]  /*0980*/  VIADD R23, R20, 0x3 ;  /* 0x0000000314177836 */ /* 0x000fe20000000000 */
[----:B------:R-:W-:Y:S01]  /*0990*/  IABS R24, R15 ;  /* 0x0000000f00187213 */ /* 0x000fe20000000000 */
[----:B------:R-:W1:Y:S01]  /*09a0*/  LDCU UR4, c[0x0][0x38c] ;  /* 0x00007180ff0477ac */ /* 0x000e620008000800 */
[----:B------:R-:W2:Y:S04]  /*09b0*/  LDG.E R22, desc[UR10][R18.64+0x8] ;  /* 0x0000080a12167981 */ /* 0x000ea8000c1e1900 */
[----:B------:R-:W1:Y:S01]  /*09c0*/  LDG.E R0, desc[UR10][R18.64+0xc] ;  /* 0x00000c0a12007981 */ /* 0x000e62000c1e1900 */
[----:B------:R-:W-:-:S05]  /*09d0*/  IABS R23, R23 ;  /* 0x0000001700177213 */ /* 0x000fca0000000000 */
[----:B------:R-:W-:Y:S01]  /*09e0*/  IMAD.IADD R23, R24, 0x1, R23 ;  /* 0x0000000118177824 */ /* 0x000fe200078e0217 */
[----:B0-----:R-:W-:Y:S02]  /*09f0*/  ISETP.NE.U32.AND P0, PT, R25, UR6, PT ;  /* 0x0000000619007c0c */ /* 0x001fe4000bf05070 */
[----:B------:R-:W-:Y:S01]  /*0a00*/  SHF.R.S32.HI R24, RZ, 0x1f, R25 ;  /* 0x0000001fff187819 */ /* 0x000fe20000011419 */
[----:B--2---:R-:W-:-:S03]  /*0a10*/  IMAD R23, R22, R23, RZ ;  /* 0x0000001716177224 */ /* 0x004fc600078e02ff */
[----:B------:R-:W-:Y:S01]  /*0a20*/  ISETP.NE.AND.EX P0, PT, R24, UR7, PT, P0 ;  /* 0x0000000718007c0c */ /* 0x000fe2000bf05300 */
[----:B-1----:R-:W-:-:S12]  /*0a30*/  IMAD R0, R0, UR4, -R23 ;  /* 0x0000000400007c24 */ /* 0x002fd8000f8e0a17 */
[----:B------:R-:W-:Y:S05]  /*0a40*/  @!P0 BRA `(.L_x_13) ;  /* 0x0000000000188947 */ /* 0x000fea0003800000 */
[----:B------:R-:W2:Y:S02]  /*0a50*/  LDG.E R19, desc[UR10][R18.64+0x14] ;  /* 0x0000140a12137981 */ /* 0x000ea4000c1e1900 */
[----:B--2---:R-:W-:-:S13]  /*0a60*/  ISETP.GE.AND P0, PT, R0, R19, PT ;  /* 0x000000130000720c */ /* 0x004fda0003f06270 */
[----:B------:R-:W-:Y:S02]  /*0a70*/  @!P0 ISETP.NE.AND P1, PT, R25, -0x1, PT ;  /* 0xffffffff1900880c */ /* 0x000fe40003f25270 */
[C---:B------:R-:W-:Y:S02]  /*0a80*/  @P0 IADD3 R6, PT, PT, R0.reuse, R6, -R19 ;  /* 0x0000000600060210 */ /* 0x040fe40007ffe813 */
[----:B------:R-:W-:-:S05]  /*0a90*/  @!P0 SEL R23, R0, RZ, !P1 ;  /* 0x000000ff00178207 */ /* 0x000fca0004800000 */
[----:B------:R-:W-:-:S07]  /*0aa0*/  @!P0 IMAD.IADD R6, R6, 0x1, R23 ;  /* 0x0000000106068824 */ /* 0x000fce00078e0217 */
.L_x_13:
[----:B------:R-:W-:Y:S05]  /*0ab0*/  BSYNC.RECONVERGENT B0 ;  /* 0x0000000000007941 */ /* 0x000fea0003800200 */
.L_x_12:
[----:B------:R-:W2:Y:S04]  /*0ac0*/  LDG.E R25, desc[UR10][R16.64+0x4] ;  /* 0x0000040a10197981 */ /* 0x000ea8000c1e1900 */
[----:B------:R-:W3:Y:S04]  /*0ad0*/  LDG.E R23, desc[UR10][R16.64+0x8] ;  /* 0x0000080a10177981 */ /* 0x000ee8000c1e1900 */
[----:B------:R-:W4:Y:S01]  /*0ae0*/  LDG.E R19, desc[UR10][R16.64+0xc] ;  /* 0x00000c0a10137981 */ /* 0x000f22000c1e1900 */
[----:B------:R-:W-:Y:S01]  /*0af0*/  BSSY.RECONVERGENT B0, `(.L_x_14) ;  /* 0x000001c000007945 */ /* 0x000fe20003800200 */
[----:B--2---:R-:W-:-:S02]  /*0b00*/  ISETP.NE.AND P0, PT, R25, -0x1, PT ;  /* 0xffffffff1900780c */ /* 0x004fc40003f05270 */
[----:B---3--:R-:W-:Y:S02]  /*0b10*/  ISETP.NE.AND P2, PT, R23, -0x1, PT ;  /* 0xffffffff1700780c */ /* 0x008fe40003f45270 */
[----:B----4-:R-:W-:-:S09]  /*0b20*/  ISETP.NE.AND P1, PT, R19, -0x1, PT ;  /* 0xffffffff1300780c */ /* 0x010fd20003f25270 */
        /* <DEDUP_REMOVED lines=9> */
[----:B------:R-:W-:Y:S01]  /*0bc0*/  IABS R25, R22 ;  /* 0x0000001600197213 */ /* 0x000fe20000000000 */
[----:B------:R-:W-:-:S04]  /*0bd0*/  IMAD.MOV.U32 R22, RZ, RZ, R26 ;  /* 0x000000ffff167224 */ /* 0x000fc800078e001a */
        /* <DEDUP_REMOVED lines=13> */
.L_x_15:
[----:B------:R-:W-:Y:S05]  /*0cb0*/  BSYNC.RECONVERGENT B0 ;  /* 0x0000000000007941 */ /* 0x000fea0003800200 */
.L_x_14:
[----:B------:R-:W-:Y:S04]  /*0cc0*/  BSSY.RECONVERGENT B0, `(.L_x_16) ;  /* 0x0000019000007945 */ /* 0x000fe80003800200 */
        /* <DEDUP_REMOVED lines=24> */
.L_x_17:
[----:B------:R-:W-:Y:S05]  /*0e50*/  BSYNC.RECONVERGENT B0 ;  /* 0x0000000000007941 */ /* 0x000fea0003800200 */
.L_x_16:
[----:B------:R-:W-:Y:S04]  /*0e60*/  BSSY.RECONVERGENT B0, `(.L_x_18) ;  /* 0x0000017000007945 */ /* 0x000fe80003800200 */
[----:B------:R-:W-:Y:S05]  /*0e70*/  @!P1 BRA `(.L_x_19) ;  /* 0x0000000000549947 */ /* 0x000fea0003800000 */
[----:B0-----:R-:W-:Y:S01]  /*0e80*/  IMAD.WIDE R16, R19, 0x1c, R12 ;  /* 0x0000001c13107825 */ /* 0x001fe200078e020c */
[----:B------:R-:W0:Y:S04]  /*0e90*/  LDCU.64 UR6, c[0x0][0x380] ;  /* 0x00007000ff0677ac */ /* 0x000e280008000a00 */
[----:B------:R-:W0:Y:S01]  /*0ea0*/  LDG.E R23, desc[UR10][R16.64+0x10] ;  /* 0x0000100a10177981 */ /* 0x000e22000c1e1900 */
[----:B------:R-:W1:Y:S03]  /*0eb0*/  LDCU UR4, c[0x0][0x38c] ;  /* 0x00007180ff0477ac */ /* 0x000e660008000800 */
[----:B------:R-:W2:Y:S04]  /*0ec0*/  LDG.E R0, desc[UR10][R16.64+0x8] ;  /* 0x0000080a10007981 */ /* 0x000ea8000c1e1900 */
[----:B------:R-:W1:Y:S01]  /*0ed0*/  LDG.E R18, desc[UR10][R16.64+0xc] ;  /* 0x00000c0a10127981 */ /* 0x000e62000c1e1900 */
[----:B------:R-:W-:-:S02]  /*0ee0*/  IABS R19, R20 ;  /* 0x0000001400137213 */ /* 0x000fc40000000000 */
        /* <DEDUP_REMOVED lines=14> */
.L_x_19:
[----:B------:R-:W-:Y:S05]  /*0fd0*/  BSYNC.RECONVERGENT B0 ;  /* 0x0000000000007941 */ /* 0x000fea0003800200 */
.L_x_18:
[C---:B------:R-:W-:Y:S02]  /*0fe0*/  VIADD R0, R14.reuse, 0x3 ;  /* 0x000000030e007836 */ /* 0x040fe40000000000 */
[----:B------:R-:W-:Y:S02]  /*0ff0*/  VIADD R14, R14, 0x4 ;  /* 0x000000040e0e7836 */ /* 0x000fe40000000000 */
[----:B------:R-:W-:Y:S01]  /*1000*/  VIADD R20, R20, 0xfffffffc ;  /* 0xfffffffc14147836 */ /* 0x000fe20000000000 */
[----:B------:R-:W-:Y:S01]  /*1010*/  ISETP.GE.AND P0, PT, R0, R11, PT ;  /* 0x0000000b0000720c */ /* 0x000fe20003f06270 */
[----:B------:R-:W-:-:S12]  /*1020*/  VIADD R21, R21, 0x4 ;  /* 0x0000000415157836 */ /* 0x000fd80000000000 */
[----:B------:R-:W-:Y:S05]  /*1030*/  @!P0 BRA `(.L_x_20) ;  /* 0xfffffff800308947 */ /* 0x000fea000383ffff */
.L_x_3:
[----:B------:R-:W-:Y:S05]  /*1040*/  BSYNC.RECONVERGENT B1 ;  /* 0x0000000000017941 */ /* 0x000fea0003800200 */
.L_x_2:
[C---:B------:R-:W-:Y:S01]  /*1050*/  ISETP.GE.AND P0, PT, R5.reuse, R8, PT ;  /* 0x000000080500720c */ /* 0x040fe20003f06270 */
[----:B------:R-:W-:Y:S02]  /*1060*/  VIADD R5, R5, 0x1 ;  /* 0x0000000105057836 */ /* 0x000fe40000000000 */
[----:B------:R-:W-:-:S10]  /*1070*/  VIADD R4, R4, 0x1 ;  /* 0x0000000104047836 */ /* 0x000fd40000000000 */
[----:B------:R-:W-:Y:S05]  /*1080*/  @!P0 BRA `(.L_x_21) ;  /* 0xfffffff000348947 */ /* 0x000fea000383ffff */
.L_x_1:
[----:B------:R-:W-:Y:S05]  /*1090*/  BSYNC.RECONVERGENT B2 ;  /* 0x0000000000027941 */ /* 0x000fea0003800200 */
.L_x_0:
[----:B------:R-:W1:Y:S02]  /*10a0*/  LDCU UR8, c[0x0][0x3a8] ;  /* 0x00007500ff0877ac */ /* 0x000e640008000800 */
[----:B-1----:R-:W-:-:S09]  /*10b0*/  UISETP.NE.AND UP0, UPT, UR8, URZ, UPT ;  /* 0x000000ff0800728c */ /* 0x002fd2000bf05270 */
[----:B------:R-:W-:Y:S05]  /*10c0*/  BRA.U !UP0, `(.L_x_22) ;  /* 0x0000000d08307547 */ /* 0x000fea000b800000 */
[----:B------:R-:W-:Y:S01]  /*10d0*/  UISETP.GE.U32.AND UP0, UPT, UR8, 0x4, UPT ;  /* 0x000000040800788c */ /* 0x000fe2000bf06070 */
[----:B------:R-:W-:Y:S01]  /*10e0*/  UMOV UR5, URZ ;  /* 0x000000ff00057c82 */ /* 0x000fe20008000000 */
[----:B------:R-:W-:-:S07]  /*10f0*/  UMOV UR6, URZ ;  /* 0x000000ff00067c82 */ /* 0x000fce0008000000 */
[----:B------:R-:W-:Y:S05]  /*1100*/  BRA.U !UP0, `(.L_x_23) ;  /* 0x0000000908487547 */ /* 0x000fea000b800000 */
[----:B------:R-:W1:Y:S01]  /*1110*/  LDCU.64 UR4, c[0x0][0x3b0] ;  /* 0x00007600ff0477ac */ /* 0x000e620008000a00 */
[----:B------:R-:W-:Y:S01]  /*1120*/  USHF.R.S32.HI UR6, URZ, 0x1f, UR8 ;  /* 0x0000001fff067899 */ /* 0x000fe20008011408 */
[----:B------:R-:W2:Y:S01]  /*1130*/  LDCU UR14, c[0x0][0x38c] ;  /* 0x00007180ff0e77ac */ /* 0x000ea20008000800 */
[----:B------:R-:W3:Y:S01]  /*1140*/  LDCU UR9, c[0x0][0x388] ;  /* 0x00007100ff0977ac */ /* 0x000ee20008000800 */
[----:B------:R-:W4:Y:S01]  /*1150*/  LDCU.64 UR12, c[0x0][0x380] ;  /* 0x00007000ff0c77ac */ /* 0x000f220008000a00 */
[----:B-1----:R-:W-:-:S04]  /*1160*/  UIADD3 UR4, UP0, UPT, UR4, 0x38, URZ ;  /* 0x0000003804047890 */ /* 0x002fc8000ff1e0ff */
[----:B------:R-:W-:Y:S02]  /*1170*/  UIADD3.X UR7, UPT, UPT, URZ, UR5, URZ, UP0, !UPT ;  /* 0x00000005ff077290 */ /* 0x000fe400087fe4ff */
[----:B------:R-:W-:Y:S01]  /*1180*/  ULOP3.LUT UR5, UR8, 0xfffffffc, URZ, 0xc0, !UPT ;  /* 0xfffffffc08057892 */ /* 0x000fe2000f8ec0ff */
[----:B------:R-:W-:-:S03]  /*1190*/  IMAD.U32 R2, RZ, RZ, UR4 ;  /* 0x00000004ff027e24 */ /* 0x000fc6000f8e00ff */
[----:B------:R-:W-:Y:S01]  /*11a0*/  IMAD.U32 R3, RZ, RZ, UR7 ;  /* 0x00000007ff037e24 */ /* 0x000fe2000f8e00ff */
[----:B------:R-:W-:Y:S02]  /*11b0*/  UMOV UR7, UR6 ;  /* 0x0000000600077c82 */ /* 0x000fe40008000000 */
[----:B--234-:R-:W-:-:S05]  /*11c0*/  UMOV UR4, UR5 ;  /* 0x0000000500047c82 */ /* 0x01cfca0008000000 */
.L_x_35:
[----:B------:R-:W2:Y:S01]  /*11d0*/  LDG.E R0, desc[UR10][R2.64+-0x28] ;  /* 0xffffd80a02007981 */ /* 0x000ea2000c1e1900 */
[----:B------:R-:W-:-:S04]  /*11e0*/  UIADD3 UR4, UP0, UPT, UR4, -0x4, URZ ;  /* 0xfffffffc04047890 */ /* 0x000fc8000ff1e0ff */
[----:B------:R-:W-:Y:S02]  /*11f0*/  UIADD3.X UR7, UPT, UPT, UR7, -0x1, URZ, UP0, !UPT ;  /* 0xffffffff07077890 */ /* 0x000fe400087fe4ff */
[----:B------:R-:W-:-:S04]  /*1200*/  UISETP.NE.U32.AND UP0, UPT, UR4, URZ, UPT ;  /* 0x000000ff0400728c */ /* 0x000fc8000bf05070 */
[----:B------:R-:W-:Y:S01]  /*1210*/  UISETP.NE.AND.EX UP0, UPT, UR7, URZ, UPT, UP0 ;  /* 0x000000ff0700728c */ /* 0x000fe2000bf05300 */
[----:B--2---:R-:W-:Y:S02]  /*1220*/  ISETP.NE.U32.AND P0, PT, R0, UR12, PT ;  /* 0x0000000c00007c0c */ /* 0x004fe4000bf05070 */
[----:B------:R-:W-:-:S04]  /*1230*/  SHF.R.S32.HI R0, RZ, 0x1f, R0 ;  /* 0x0000001fff007819 */ /* 0x000fc80000011400 */
[----:B------:R-:W-:-:S13]  /*1240*/  ISETP.NE.AND.EX P0, PT, R0, UR13, PT, P0 ;  /* 0x0000000d00007c0c */ /* 0x000fda000bf05300 */
[----:B------:R-:W-:Y:S05]  /*1250*/  @P0 BRA `(.L_x_24) ;  /* 0x0000000000680947 */ /* 0x000fea0003800000 */
[----:B------:R-:W2:Y:S04]  /*1260*/  LDG.E R5, desc[UR10][R2.64+-0x34] ;  /* 0xffffcc0a02057981 */ /* 0x000ea8000c1e1900 */
[----:B------:R-:W3:Y:S04]  /*1270*/  LDG.E R0, desc[UR10][R2.64+-0x38] ;  /* 0xffffc80a02007981 */ /* 0x000ee8000c1e1900 */
[----:B------:R-:W4:Y:S04]  /*1280*/  LDG.E R9, desc[UR10][R2.64+-0x24] ;  /* 0xffffdc0a02097981 */ /* 0x000f28000c1e1900 */
[----:B------:R-:W4:Y:S01]  /*1290*/  LDG.E R8, desc[UR10][R2.64+-0x20] ;  /* 0xffffe00a02087981 */ /* 0x000f22000c1e1900 */
[----:B------:R-:W-:Y:S01]  /*12a0*/  BSSY.RECONVERGENT B0, `(.L_x_24) ;  /* 0x0000015000007945 */ /* 0x000fe20003800200 */
[----:B--2---:R-:W-:-:S02]  /*12b0*/  IMAD.IADD R5, R10, 0x1, -R5 ;  /* 0x000000010a057824 */ /* 0x004fc400078e0a05 */
[----:B---3--:R-:W-:-:S03]  /*12c0*/  IMAD.IADD R0, R7, 0x1, -R0 ;  /* 0x0000000107007824 */ /* 0x008fc600078e0a00 */
[----:B------:R-:W-:Y:S02]  /*12d0*/  IABS R5, R5 ;  /* 0x0000000500057213 */ /* 0x000fe40000000000 */
[----:B------:R-:W-:-:S03]  /*12e0*/  IABS R4, R0 ;  /* 0x0000000000047213 */ /* 0x000fc60000000000 */
[----:B------:R-:W-:Y:S02]  /*12f0*/  IMAD.MOV.U32 R0, RZ, RZ, R5 ;  /* 0x000000ffff007224 */ /* 0x000fe400078e0005 */
[----:B------:R-:W-:-:S04]  /*1300*/  IMAD.MOV.U32 R5, RZ, RZ, R4 ;  /* 0x000000ffff057224 */ /* 0x000fc800078e0004 */
[----:B------:R-:W-:-:S05]  /*1310*/  IMAD.IADD R5, R0, 0x1, R5 ;  /* 0x0000000100057824 */ /* 0x000fca00078e0205 */
[----:B------:R-:W-:-:S13]  /*1320*/  ISETP.GT.AND P0, PT, R5, UR9, PT ;  /* 0x0000000905007c0c */ /* 0x000fda000bf04270 */
[----:B----4-:R-:W-:Y:S01]  /*1330*/  @P0 IADD3 R6, PT, PT, R8, R6, -R9 ;  /* 0x0000000608060210 */ /* 0x010fe20007ffe809 */
[----:B------:R-:W-:Y:S06]  /*1340*/  @P0 BRA `(.L_x_25) ;  /* 0x0000000000280947 */ /* 0x000fec0003800000 */
[----:B------:R-:W2:Y:S04]  /*1350*/  LDG.E R4, desc[UR10][R2.64+-0x30] ;  /* 0xffffd00a02047981 */ /* 0x000ea8000c1e1900 */
[----:B------:R-:W3:Y:S01]  /*1360*/  LDG.E R0, desc[UR10][R2.64+-0x2c] ;  /* 0xffffd40a02007981 */ /* 0x000ee2000c1e1900 */
[----:B--2---:R-:W-:-:S04]  /*1370*/  IMAD R5, R5, R4, RZ ;  /* 0x0000000405057224 */ /* 0x004fc800078e02ff */
[----:B---3--:R-:W-:-:S05]  /*1380*/  IMAD R0, R0, UR14, -R5 ;  /* 0x0000000e00007c24 */ /* 0x008fca000f8e0a05 */
[----:B------:R-:W-:-:S13]  /*1390*/  ISETP.GE.AND P0, PT, R0, R9, PT ;  /* 0x000000090000720c */ /* 0x000fda0003f06270 */
[----:B------:R-:W-:Y:S01]  /*13a0*/  @P0 IADD3 R6, PT, PT, R0, R6, -R9 ;  /* 0x0000000600060210 */ /* 0x000fe20007ffe809 */
[----:B------:R-:W-:Y:S06]  /*13b0*/  @P0 BRA `(.L_x_25) ;  /* 0x00000000000c0947 */ /* 0x000fec0003800000 */
[----:B------:R-:W-:-:S13]  /*13c0*/  ISETP.GE.AND P0, PT, R0, R8, PT ;  /* 0x000000080000720c */ /* 0x000fda0003f06270 */
[----:B------:R-:W-:-:S04]  /*13d0*/  @P0 IADD3 R6, PT, PT, R0, R6, -R9 ;  /* 0x0000000600060210 */ /* 0x000fc80007ffe809 */
[----:B------:R-:W-:-:S07]  /*13e0*/  @!P0 IADD3 R6, PT, PT, R8, R6, -R9 ;  /* 0x0000000608068210 */ /* 0x000fce0007ffe809 */
.L_x_25:
[----:B------:R-:W-:Y:S05]  /*13f0*/  BSYNC.RECONVERGENT B0 ;  /* 0x0000000000007941 */ /* 0x000fea0003800200 */
.L_x_24:
[----:B------:R-:W2:Y:S02]  /*1400*/  LDG.E R0, desc[UR10][R2.64+-0xc] ;  /* 0xfffff40a02007981 */ /* 0x000ea4000c1e1900 */
[----:B--2---:R-:W-:Y:S02]  /*1410*/  ISETP.NE.U32.AND P0, PT, R0, UR12, PT ;  /* 0x0000000c00007c0c */ /* 0x004fe4000bf05070 */
[----:B------:R-:W-:-:S04]  /*1420*/  SHF.R.S32.HI R0, RZ, 0x1f, R0 ;  /* 0x0000001fff007819 */ /* 0x000fc80000011400 */
[----:B------:R-:W-:-:S13]  /*1430*/  ISETP.NE.AND.EX P0, PT, R0, UR13, PT, P0 ;  /* 0x0000000d00007c0c */ /* 0x000fda000bf05300 */
[----:B------:R-:W-:Y:S05]  /*1440*/  @P0 BRA `(.L_x_26) ;  /* 0x00000000006c0947 */ /* 0x000fea0003800000 */
[----:B------:R-:W2:Y:S04]  /*1450*/  LDG.E R5, desc[UR10][R2.64+-0x18] ;  /* 0xffffe80a02057981 */ /* 0x000ea8000c1e1900 */
[----:B------:R-:W3:Y:S04]  /*1460*/  LDG.E R0, desc[UR10][R2.64+-0x1c] ;  /* 0xffffe40a02007981 */ /* 0x000ee8000c1e1900 */
[----:B------:R1:W5:Y:S04]  /*1470*/  LDG.E R9, desc[UR10][R2.64+-0x8] ;  /* 0xfffff80a02097981 */ /* 0x000368000c1e1900 */
[----:B------:R1:W5:Y:S01]  /*1480*/  LDG.E R8, desc[UR10][R2.64+-0x4] ;  /* 0xfffffc0a02087981 */ /* 0x000362000c1e1900 */
        /* <DEDUP_REMOVED lines=9> */
[----:B-1----:R-:W-:Y:S05]  /*1520*/  @P0 BRA `(.L_x_27) ;  /* 0x00000000002c0947 */ /* 0x002fea0003800000 */
[----:B------:R-:W2:Y:S04]  /*1530*/  LDG.E R4, desc[UR10][R2.64+-0x14] ;  /* 0xffffec0a02047981 */ /* 0x000ea8000c1e1900 */
[----:B------:R-:W3:Y:S01]  /*1540*/  LDG.E R0, desc[UR10][R2.64+-0x10] ;  /* 0xfffff00a02007981 */ /* 0x000ee2000c1e1900 */
[----:B--2---:R-:W-:-:S04]  /*1550*/  IMAD R5, R5, R4, RZ ;  /* 0x0000000405057224 */ /* 0x004fc800078e02ff */
[----:B---3--:R-:W-:-:S05]  /*1560*/  IMAD R0, R0, UR14, -R5 ;  /* 0x0000000e00007c24 */ /* 0x008fca000f8e0a05 */
[----:B-----5:R-:W-:-:S13]  /*1570*/  ISETP.GE.AND P0, PT, R0, R9, PT ;  /* 0x000000090000720c */ /* 0x020fda0003f06270 */
[----:B------:R-:W-:Y:S01]  /*1580*/  @P0 IADD3 R6, PT, PT, R0, R6, -R9 ;  /* 0x0000000600060210 */ /* 0x000fe20007ffe809 */
[----:B------:R-:W-:Y:S06]  /*1590*/  @P0 BRA `(.L_x_28) ;  /* 0x0000000000140947 */ /* 0x000fec0003800000 */
[----:B------:R-:W-:-:S13]  /*15a0*/  ISETP.GE.AND P0, PT, R0, R8, PT ;  /* 0x000000080000720c */ /* 0x000fda0003f06270 */
[----:B------:R-:W-:-:S04]  /*15b0*/  @P0 IADD3 R6, PT, PT, R0, R6, -R9 ;  /* 0x0000000600060210 */ /* 0x000fc80007ffe809 */
[----:B------:R-:W-:Y:S01]  /*15c0*/  @!P0 IADD3 R6, PT, PT, R8, R6, -R9 ;  /* 0x0000000608068210 */ /* 0x000fe20007ffe809 */
[----:B------:R-:W-:Y:S06]  /*15d0*/  BRA `(.L_x_28) ;  /* 0x0000000000047947 */ /* 0x000fec0003800000 */
.L_x_27:
[----:B-----5:R-:W-:-:S07]  /*15e0*/  IADD3 R6, PT, PT, R8, R6, -R9 ;  /* 0x0000000608067210 */ /* 0x020fce0007ffe809 */
.L_x_28:
[----:B------:R-:W-:Y:S05]  /*15f0*/  BSYNC.RECONVERGENT B0 ;  /* 0x0000000000007941 */ /* 0x000fea0003800200 */
.L_x_26:
        /* <DEDUP_REMOVED lines=30> */
.L_x_30:
[----:B-----5:R-:W-:-:S07]  /*17e0*/  IADD3 R6, PT, PT, R8, R6, -R9 ;  /* 0x0000000608067210 */ /* 0x020fce0007ffe809 */
.L_x_31:
[----:B------:R-:W-:Y:S05]  /*17f0*/  BSYNC.RECONVERGENT B0 ;  /* 0x0000000000007941 */ /* 0x000fea0003800200 */
.L_x_29:
        /* <DEDUP_REMOVED lines=30> */
.L_x_33:
[----:B-----5:R-:W-:-:S07]  /*19e0*/  IADD3 R6, PT, PT, R8, R6, -R9 ;  /* 0x0000000608067210 */ /* 0x020fce0007ffe809 */
.L_x_34:
[----:B------:R-:W-:Y:S05]  /*19f0*/  BSYNC.RECONVERGENT B0 ;  /* 0x0000000000007941 */ /* 0x000fea0003800200 */
.L_x_32:
[----:B------:R-:W-:-:S05]  /*1a00*/  IADD3 R2, P0, PT, R2, 0x70, RZ ;  /* 0x0000007002027810 */ /* 0x000fca0007f1e0ff */
[----:B------:R-:W-:Y:S01]  /*1a10*/  IMAD.X R3, RZ, RZ, R3, P0 ;  /* 0x000000ffff037224 */ /* 0x000fe200000e0603 */
[----:B------:R-:W-:Y:S07]  /*1a20*/  BRA.U UP0, `(.L_x_35) ;  /* 0xfffffff500e87547 */ /* 0x000fee000b83ffff */
.L_x_23:
[----:B------:R-:W1:Y:S02]  /*1a30*/  LDCU UR7, c[0x0][0x3a8] ;  /* 0x00007500ff0777ac */ /* 0x000e640008000800 */
[----:B-1----:R-:W-:-:S09]  /*1a40*/  ULOP3.LUT UP0, URZ, UR7, 0x3, URZ, 0xc0, !UPT ;  /* 0x0000000307ff7892 */ /* 0x002fd2000f80c0ff */
[----:B------:R-:W-:Y:S05]  /*1a50*/  BRA.U !UP0, `(.L_x_22) ;  /* 0x0000000108cc7547 */ /* 0x000fea000b800000 */
[----:B------:R-:W1:Y:S01]  /*1a60*/  LDCU.64 UR8, c[0x0][0x3b0] ;  /* 0x00007600ff0877ac */ /* 0x000e620008000a00 */
[----:B------:R-:W-:Y:S01]  /*1a70*/  UIMAD UR4, UR6, 0x1c, URZ ;  /* 0x0000001c060478a4 */ /* 0x000fe2000f8e02ff */
[----:B------:R-:W2:Y:S01]  /*1a80*/  LDCU UR16, c[0x0][0x38c] ;  /* 0x00007180ff1077ac */ /* 0x000ea20008000800 */
[----:B------:R-:W3:Y:S01]  /*1a90*/  LDCU UR13, c[0x0][0x388] ;  /* 0x00007100ff0d77ac */ /* 0x000ee20008000800 */
[----:B------:R-:W4:Y:S01]  /*1aa0*/  LDCU.64 UR14, c[0x0][0x380] ;  /* 0x00007000ff0e77ac */ /* 0x000f220008000a00 */
[----:B-1----:R-:W-:Y:S02]  /*1ab0*/  UIMAD.WIDE.U32 UR8, UR5, 0x1c, UR8 ;  /* 0x0000001c050878a5 */ /* 0x002fe4000f8e0008 */
[----:B------:R-:W-:Y:S02]  /*1ac0*/  ULOP3.LUT UR7, UR7, 0x3, URZ, 0xc0, !UPT ;  /* 0x0000000307077892 */ /* 0x000fe4000f8ec0ff */
[----:B------:R-:W-:-:S04]  /*1ad0*/  UIADD3 UR12, UP0, UPT, UR8, 0xc, URZ ;  /* 0x0000000c080c7890 */ /* 0x000fc8000ff1e0ff */
[----:B------:R-:W-:Y:S02]  /*1ae0*/  UIADD3.X UR8, UPT, UPT, UR9, UR4, URZ, UP0, !UPT ;  /* 0x0000000409087290 */ /* 0x000fe400087fe4ff */
[----:B------:R-:W-:Y:S01]  /*1af0*/  IMAD.U32 R2, RZ, RZ, UR12 ;  /* 0x0000000cff027e24 */ /* 0x000fe2000f8e00ff */
[----:B------:R-:W-:-:S03]  /*1b00*/  UMOV UR4, URZ ;  /* 0x000000ff00047c82 */ /* 0x000fc60008000000 */
[----:B--234-:R-:W-:-:S07]  /*1b10*/  IMAD.U32 R3, RZ, RZ, UR8 ;  /* 0x00000008ff037e24 */ /* 0x01cfce000f8e00ff */
.L_x_39:
        /* <DEDUP_REMOVED lines=34> */
.L_x_37:
[----:B-----5:R-:W-:-:S07]  /*1d40*/  IADD3 R6, PT, PT, R8, R6, -R9 ;  /* 0x0000000608067210 */ /* 0x020fce0007ffe809 */
.L_x_38:
[----:B------:R-:W-:Y:S05]  /*1d50*/  BSYNC.RECONVERGENT B0 ;  /* 0x0000000000007941 */ /* 0x000fea0003800200 */
.L_x_36:
[----:B------:R-:W-:-:S05]  /*1d60*/  IADD3 R2, P0, PT, R2, 0x1c, RZ ;  /* 0x0000001c02027810 */ /* 0x000fca0007f1e0ff */
[----:B------:R-:W-:Y:S01]  /*1d70*/  IMAD.X R3, RZ, RZ, R3, P0 ;  /* 0x000000ffff037224 */ /* 0x000fe200000e0603 */
[----:B------:R-:W-:Y:S07]  /*1d80*/  BRA.U UP0, `(.L_x_39) ;  /* 0xfffffffd00647547 */ /* 0x000fee000b83ffff */
.L_x_22:
[----:B------:R-:W1:Y:S01]  /*1d90*/  LDC.64 R2, c[0x0][0x3c0] ;  /* 0x0000f000ff027b82 */ /* 0x000e620000000a00 */
[----:B------:R-:W2:Y:S02]  /*1da0*/  LDCU UR8, c[0x0][0x3a4] ;  /* 0x00007480ff0877ac */ /* 0x000ea40008000800 */
[----:B--2---:R-:W-:-:S04]  /*1db0*/  IMAD R7, R10, UR8, R7 ;  /* 0x000000080a077c24 */ /* 0x004fc8000f8e0207 */
[----:B-1----:R-:W-:-:S05]  /*1dc0*/  IMAD.WIDE R2, R7, 0x4, R2 ;  /* 0x0000000407027825 */ /* 0x002fca00078e0202 */
[----:B------:R-:W-:Y:S01]  /*1dd0*/  STG.E desc[UR10][R2.64], R6 ;  /* 0x0000000602007986 */ /* 0x000fe2000c10190a */
[----:B------:R-:W-:Y:S05]  /*1de0*/  EXIT ;  /* 0x000000000000794d */ /* 0x000fea0003800000 */
.L_x_40:
[----:B------:R-:W-:-:S00]  /*1df0*/  BRA `(.L_x_40) ;  /* 0xfffffffc00fc7947 */ /* 0x000fc0000383ffff */
[----:B------:R-:W-:-:S00]  /*1e00*/  NOP ;  /* 0x0000000000007918 */ /* 0x000fc00000000000 */
[----:B------:R-:W-:-:S00]  /*1e10*/  NOP ;  /* 0x0000000000007918 */ /* 0x000fc00000000000 */
[----:B------:R-:W-:-:S00]  /*1e20*/  NOP ;  /* 0x0000000000007918 */ /* 0x000fc00000000000 */
[----:B------:R-:W-:-:S00]  /*1e30*/  NOP ;  /* 0x0000000000007918 */ /* 0x000fc00000000000 */
[----:B------:R-:W-:-:S00]  /*1e40*/  NOP ;  /* 0x0000000000007918 */ /* 0x000fc00000000000 */
[----:B------:R-:W-:-:S00]  /*1e50*/  NOP ;  /* 0x0000000000007918 */ /* 0x000fc00000000000 */
[----:B------:R-:W-:-:S00]  /*1e60*/  NOP ;  /* 0x0000000000007918 */ /* 0x000fc00000000000 */
[----:B------:R-:W-:-:S00]  /*1e70*/  NOP ;  /* 0x0000000000007918 */ /* 0x000fc00000000000 */
.L_x_56:


//--------------------- .text._Z12solutionEvalP8BuildingPK7AntennaiPi --------------------------
	.section	.text._Z12solutionEvalP8BuildingPK7AntennaiPi,"ax",@progbits
	.align	128
        .global         _Z12solutionEvalP8BuildingPK7AntennaiPi
        .type           _Z12solutionEvalP8BuildingPK7AntennaiPi,@function
        .size           _Z12solutionEvalP8BuildingPK7AntennaiPi,(.L_x_57 - _Z12solutionEvalP8BuildingPK7AntennaiPi)
        .other          _Z12solutionEvalP8BuildingPK7AntennaiPi,@"STO_CUDA_ENTRY STV_DEFAULT"
_Z12solutionEvalP8BuildingPK7AntennaiPi:
.text._Z12solutionEvalP8BuildingPK7AntennaiPi:
[----:B------:R-:W-:Y:S01]  /*0000*/  LDC R1, c[0x0][0x37c] ;  /* 0x0000df00ff017b82 */ /* 0x000fe20000000800 */
[----:B------:R-:W0:Y:S01]  /*0010*/  S2R R0, SR_TID.X ;  /* 0x0000000000007919 */ /* 0x000e220000002100 */
[----:B------:R-:W1:Y:S06]  /*0020*/  LDCU UR4, c[0x0][0x390] ;  /* 0x00007200ff0477ac */ /* 0x000e6c0008000800 */
[----:B------:R-:W0:Y:S01]  /*0030*/  S2UR UR5, SR_CTAID.X ;  /* 0x00000000000579c3 */ /* 0x000e220000002500 */
[----:B------:R-:W-:Y:S02]  /*0040*/  IMAD.MOV.U32 R11, RZ, RZ, -0x1 ;  /* 0xffffffffff0b7424 */ /* 0x000fe400078e00ff */
[----:B------:R-:W-:Y:S01]  /*0050*/  IMAD.MOV.U32 R9, RZ, RZ, RZ ;  /* 0x000000ffff097224 */ /* 0x000fe200078e00ff */
[----:B------:R-:W2:Y:S01]  /*0060*/  LDCU.64 UR10, c[0x0][0x358] ;  /* 0x00006b00ff0a77ac */ /* 0x000ea20008000a00 */
[----:B------:R-:W-:-:S03]  /*0070*/  IMAD.MOV.U32 R13, RZ, RZ, RZ ;  /* 0x000000ffff0d7224 */ /* 0x000fc600078e00ff */
[----:B------:R-:W0:Y:S08]  /*0080*/  LDC R5, c[0x0][0x360] ;  /* 0x0000d800ff057b82 */ /* 0x000e300000000800 */
[----:B------:R-:W3:Y:S01]  /*0090*/  LDC.64 R2, c[0x0][0x380] ;  /* 0x0000e000ff027b82 */ /* 0x000ee20000000a00 */
[----:B-1----:R-:W-:Y:S01]  /*00a0*/  UISETP.NE.AND UP0, UPT, UR4, URZ, UPT ;  /* 0x000000ff0400728c */ /* 0x002fe2000bf05270 */
[----:B0-----:R-:W-:-:S04]  /*00b0*/  IMAD R5, R5, UR5, R0 ;  /* 0x0000000505057c24 */ /* 0x001fc8000f8e0200 */
[----:B---3--:R-:W-:-:S04]  /*00c0*/  IMAD.WIDE R2, R5, 0x1c, R2 ;  /* 0x0000001c05027825 */ /* 0x008fc800078e0202 */
[----:B--2---:R-:W-:Y:S05]  /*00d0*/  BRA.U !UP0, `(.L_x_41) ;  /* 0x0000000908d87547 */ /* 0x004fea000b800000 */
[----:B------:R0:W5:Y:S04]  /*00e0*/  LDG.E R0, desc[UR10][R2.64] ;  /* 0x0000000a02007981 */ /* 0x000168000c1e1900 */
[----:B------:R0:W5:Y:S04]  /*00f0*/  LDG.E R8, desc[UR10][R2.64+0x4] ;  /* 0x0000040a02087981 */ /* 0x000168000c1e1900 */
[----:B------:R0:W5:Y:S04]  /*0100*/  LDG.E R10, desc[UR10][R2.64+0x8] ;  /* 0x0000080a020a7981 */ /* 0x000168000c1e1900 */
[----:B------:R0:W5:Y:S01]  /*0110*/  LDG.E R12, desc[UR10][R2.64+0xc] ;  /* 0x00000c0a020c7981 */ /* 0x000162000c1e1900 */
[----:B------:R-:W-:Y:S01]  /*0120*/  UISETP.GE.U32.AND UP0, UPT, UR4, 0x4, UPT ;  /* 0x000000040400788c */ /* 0x000fe2000bf06070 */
[----:B------:R-:W-:Y:S01]  /*0130*/  IMAD.MOV.U32 R13, RZ, RZ, RZ ;  /* 0x000000ffff0d7224 */ /* 0x000fe200078e00ff */
[----:B------:R-:W-:Y:S01]  /*0140*/  UMOV UR5, URZ ;  /* 0x000000ff00057c82 */ /* 0x000fe20008000000 */
[----:B------:R-:W-:Y:S01]  /*0150*/  IMAD.MOV.U32 R11, RZ, RZ, -0x1 ;  /* 0xffffffffff0b7424 */ /* 0x000fe200078e00ff */
[----:B------:R-:W-:Y:S01]  /*0160*/  UMOV UR6, URZ ;  /* 0x000000ff00067c82 */ /* 0x000fe20008000000 */
[----:B------:R-:W-:-:S04]  /*0170*/  IMAD.MOV.U32 R9, RZ, RZ, RZ ;  /* 0x000000ffff097224 */ /* 0x000fc800078e00ff */
[----:B0-----:R-:W-:Y:S05]  /*0180*/  BRA.U !UP0, `(.L_x_42) ;  /* 0x0000000508f47547 */ /* 0x001fea000b800000 */
[----:B------:R-:W0:Y:S01]  /*0190*/  LDC.64 R4, c[0x0][0x388] ;  /* 0x0000e200ff047b82 */ /* 0x000e220000000a00 */
[----:B------:R-:W-:Y:S01]  /*01a0*/  IMAD.MOV.U32 R13, RZ, RZ, RZ ;  /* 0x000000ffff0d7224 */ /* 0x000fe200078e00ff */
[----:B------:R-:W-:Y:S01]  /*01b0*/  USHF.R.S32.HI UR6, URZ, 0x1f, UR4 ;  /* 0x0000001fff067899 */ /* 0x000fe20008011404 */
[----:B------:R-:W-:Y:S01]  /*01c0*/  IMAD.MOV.U32 R11, RZ, RZ, -0x1 ;  /* 0xffffffffff0b7424 */ /* 0x000fe200078e00ff */
[----:B------:R-:W-:Y:S01]  /*01d0*/  ULOP3.LUT UR5, UR4, 0xfffffffc, URZ, 0xc0, !UPT ;  /* 0xfffffffc04057892 */ /* 0x000fe2000f8ec0ff */
[----:B------:R-:W-:Y:S02]  /*01e0*/  IMAD.MOV.U32 R14, RZ, RZ, RZ ;  /* 0x000000ffff0e7224 */ /* 0x000fe400078e00ff */
[----:B------:R-:W-:-:S09]  /*01f0*/  IMAD.MOV.U32 R17, RZ, RZ, RZ ;  /* 0x000000ffff117224 */ /* 0x000fd200078e00ff */
.L_x_51:
[----:B------:R-:W-:Y:S02]  /*0200*/  IMAD R15, R17, 0x18, RZ ;  /* 0x00000018110f7824 */ /* 0x000fe400078e02ff */
[----:B0-----:R-:W-:-:S04]  /*0210*/  IMAD.WIDE.U32 R6, R14, 0x18, R4 ;  /* 0x000000180e067825 */ /* 0x001fc800078e0004 */
[----:B------:R-:W-:-:S05]  /*0220*/  IMAD.IADD R7, R7, 0x1, R15 ;  /* 0x0000000107077824 */ /* 0x000fca00078e020f */
[----:B------:R-:W2:Y:S04]  /*0230*/  LDG.E R19, desc[UR10][R6.64+0xc] ;  /* 0x00000c0a06137981 */ /* 0x000ea8000c1e1900 */
[----:B------:R-:W3:Y:S04]  /*0240*/  LDG.E R15, desc[UR10][R6.64+0x24] ;  /* 0x0000240a060f7981 */ /* 0x000ee8000c1e1900 */
[----:B------:R-:W4:Y:S04]  /*0250*/  LDG.E R16, desc[UR10][R6.64+0x3c] ;  /* 0x00003c0a06107981 */ /* 0x000f28000c1e1900 */
[----:B------:R-:W4:Y:S01]  /*0260*/  LDG.E R18, desc[UR10][R6.64+0x54] ;  /* 0x0000540a06127981 */ /* 0x000f22000c1e1900 */
[----:B--2---:R-:W-:-:S02]  /*0270*/  ISETP.NE.AND P0, PT, R19, RZ, PT ;  /* 0x000000ff1300720c */ /* 0x004fc40003f05270 */
[----:B---3--:R-:W-:Y:S02]  /*0280*/  ISETP.NE.AND P3, PT, R15, RZ, PT ;  /* 0x000000ff0f00720c */ /* 0x008fe40003f65270 */
[----:B----4-:R-:W-:Y:S02]  /*0290*/  ISETP.NE.AND P2, PT, R16, RZ, PT ;  /* 0x000000ff1000720c */ /* 0x010fe40003f45270 */
[----:B------:R-:W-:-:S07]  /*02a0*/  ISETP.NE.AND P1, PT, R18, RZ, PT ;  /* 0x000000ff1200720c */ /* 0x000fce0003f25270 */
[----:B------:R-:W-:Y:S06]  /*02b0*/  @!P0 BRA `(.L_x_43) ;  /* 0x00000000005c8947 */ /* 0x000fec0003800000 */
[----:B------:R-:W2:Y:S04]  /*02c0*/  LDG.E R15, desc[UR10][R6.64+0x10] ;  /* 0x0000100a060f7981 */ /* 0x000ea8000c1e1900 */
[----:B------:R-:W3:Y:S01]  /*02d0*/  LDG.E R19, desc[UR10][R6.64] ;  /* 0x0000000a06137981 */ /* 0x000ee2000c1e1900 */
[----:B------:R-:W-:Y:S01]  /*02e0*/  BSSY.RECONVERGENT B0, `(.L_x_43) ;  /* 0x0000014000007945 */ /* 0x000fe20003800200 */
[----:B--2--5:R-:W-:-:S05]  /*02f0*/  IMAD.IADD R15, R0, 0x1, -R15 ;  /* 0x00000001000f7824 */ /* 0x024fca00078e0a0f */
[----:B------:R-:W-:-:S04]  /*0300*/  IABS R16, R15 ;  /* 0x0000000f00107213 */ /* 0x000fc80000000000 */
[----:B---3--:R-:W-:-:S13]  /*0310*/  ISETP.GT.AND P0, PT, R16, R19, PT ;  /* 0x000000131000720c */ /* 0x008fda0003f04270 */
[----:B------:R-:W-:Y:S05]  /*0320*/  @P0 BRA `(.L_x_44) ;  /* 0x00000000003c0947 */ /* 0x000fea0003800000 */
[----:B------:R-:W2:Y:S02]  /*0330*/  LDG.E R15, desc[UR10][R6.64+0x14] ;  /* 0x0000140a060f7981 */ /* 0x000ea4000c1e1900 */
[----:B--2---:R-:W-:-:S05]  /*0340*/  IMAD.IADD R15, R8, 0x1, -R15 ;  /* 0x00000001080f7824 */ /* 0x004fca00078e0a0f */
[----:B------:R-:W-:-:S05]  /*0350*/  IABS R15, R15 ;  /* 0x0000000f000f7213 */ /* 0x000fca0000000000 */
[----:B------:R-:W-:-:S05]  /*0360*/  IMAD.IADD R16, R16, 0x1, R15 ;  /* 0x0000000110107824 */ /* 0x000fca00078e020f */
[----:B------:R-:W-:-:S13]  /*0370*/  ISETP.GT.AND P4, PT, R16, R19, PT ;  /* 0x000000131000720c */ /* 0x000fda0003f84270 */
[----:B------:R-:W2:Y:S01]  /*0380*/  @!P4 LDG.E R15, desc[UR10][R6.64+0x4] ;  /* 0x0000040a060fc981 */ /* 0x000ea2000c1e1900 */
[----:B------:R-:W-:-:S04]  /*0390*/  @!P4 IMAD R16, R10, R16, RZ ;  /* 0x000000100a10c224 */ /* 0x000fc800078e02ff */
[----:B--2---:R-:W-:-:S05]  /*03a0*/  @!P4 IMAD R16, R12, R15, -R16 ;  /* 0x0000000f0c10c224 */ /* 0x004fca00078e0a10 */
[----:B------:R-:W-:-:S04]  /*03b0*/  @!P4 ISETP.GE.AND P0, PT, R16, R9, PT ;  /* 0x000000091000c20c */ /* 0x000fc80003f06270 */
[----:B------:R-:W-:Y:S02]  /*03c0*/  @!P4 ISETP.EQ.OR P5, PT, R11, -0x1, P0 ;  /* 0xffffffff0b00c80c */ /* 0x000fe400007a2670 */
[----:B------:R-:W-:Y:S02]  /*03d0*/  PLOP3.LUT P0, PT, PT, PT, PT, 0x80, 0x8 ;  /* 0x000000000008781c */ /* 0x000fe40003f0f070 */
[----:B------:R-:W-:Y:S02]  /*03e0*/  @!P4 PLOP3.LUT P0, PT, P5, PT, PT, 0x80, 0x8 ;  /* 0x000000000008c81c */ /* 0x000fe40002f0f070 */
[----:B------:R-:W-:Y:S02]  /*03f0*/  @!P4 SEL R9, R16, R9, P5 ;  /* 0x000000091009c207 */ /* 0x000fe40002800000 */
[----:B------:R-:W-:-:S09]  /*0400*/  @!P4 SEL R11, R14, R11, P5 ;  /* 0x0000000b0e0bc207 */ /* 0x000fd20002800000 */
[----:B------:R-:W-:-:S07]  /*0410*/  @!P0 VIMNMX R13, PT, PT, R13, R16, !PT ;  /* 0x000000100d0d8248 */ /* 0x000fce0007fe0100 */
.L_x_44:
[----:B------:R-:W-:Y:S05]  /*0420*/  BSYNC.RECONVERGENT B0 ;  /* 0x0000000000007941 */ /* 0x000fea0003800200 */
.L_x_43:
[----:B------:R-:W-:Y:S05]  /*0430*/  @!P3 BRA `(.L_x_45) ;  /* 0x000000000064b947 */ /* 0x000fea0003800000 */
        /* <DEDUP_REMOVED lines=13> */
[----:B------:R-:W-:Y:S01]  /*0510*/  @!P4 IMAD R16, R10, R16, RZ ;  /* 0x000000100a10c224 */ /* 0x000fe200078e02ff */
[----:B------:R-:W-:-:S03]  /*0520*/  PLOP3.LUT P5, PT, PT, PT, PT, 0x8, 0x80 ;  /* 0x000000000080781c */ /* 0x000fc60003fae170 */
[----:B--2---:R-:W-:-:S05]  /*0530*/  @!P4 IMAD R16, R12, R15, -R16 ;  /* 0x0000000f0c10c224 */ /* 0x004fca00078e0a10 */
[----:B------:R-:W-:-:S04]  /*0540*/  @!P4 ISETP.GE.AND P0, PT, R16, R9, PT ;  /* 0x000000091000c20c */ /* 0x000fc80003f06270 */
[----:B------:R-:W-:Y:S02]  /*0550*/  @!P4 ISETP.EQ.OR P3, PT, R11, -0x1, P0 ;  /* 0xffffffff0b00c80c */ /* 0x000fe40000762670 */
[----:B------:R-:W-:Y:S02]  /*0560*/  PLOP3.LUT P0, PT, PT, PT, PT, 0x80, 0x8 ;  /* 0x000000000008781c */ /* 0x000fe40003f0f070 */
[----:B------:R-:W-:Y:S02]  /*0570*/  @!P4 PLOP3.LUT P0, PT, P3, PT, PT, 0x80, 0x8 ;  /* 0x000000000008c81c */ /* 0x000fe40001f0f070 */
[----:B------:R-:W-:Y:S02]  /*0580*/  @!P4 PLOP3.LUT P5, PT, P3, PT, PT, 0x80, 0x8 ;  /* 0x000000000008c81c */ /* 0x000fe40001faf070 */
[----:B------:R-:W-:-:S09]  /*0590*/  @!P4 SEL R9, R16, R9, P3 ;  /* 0x000000091009c207 */ /* 0x000fd20001800000 */
[----:B------:R-:W-:Y:S02]  /*05a0*/  @!P0 VIMNMX R13, PT, PT, R13, R16, !PT ;  /* 0x000000100d0d8248 */ /* 0x000fe40007fe0100 */
[----:B------:R-:W-:-:S07]  /*05b0*/  @P5 VIADD R11, R14, 0x1 ;  /* 0x000000010e0b5836 */ /* 0x000fce0000000000 */
.L_x_46:
[----:B------:R-:W-:Y:S05]  /*05c0*/  BSYNC.RECONVERGENT B0 ;  /* 0x0000000000007941 */ /* 0x000fea0003800200 */
.L_x_45:
        /* <DEDUP_REMOVED lines=25> */
.L_x_48:
[----:B------:R-:W-:Y:S05]  /*0760*/  BSYNC.RECONVERGENT B0 ;  /* 0x0000000000007941 */ /* 0x000fea0003800200 */
.L_x_47:
        /* <DEDUP_REMOVED lines=8> */
[----:B------:R-:W2:Y:S04]  /*07f0*/  LDG.E R15, desc[UR10][R6.64+0x5c] ;  /* 0x00005c0a060f7981 */ /* 0x000ea8000c1e1900 */
[----:B------:R-:W3:Y:S01]  /*0800*/  LDG.E R18, desc[UR10][R6.64+0x4c] ;  /* 0x00004c0a06127981 */ /* 0x000ee2000c1e1900 */
[----:B------:R-:W-:Y:S01]  /*0810*/  PLOP3.LUT P3, PT, PT, PT, PT, 0x8, 0x80 ;  /* 0x000000000080781c */ /* 0x000fe20003f6e170 */
[----:B--2---:R-:W-:-:S05]  /*0820*/  IMAD.IADD R15, R8, 0x1, -R15 ;  /* 0x00000001080f7824 */ /* 0x004fca00078e0a0f */
[----:B------:R-:W-:-:S05]  /*0830*/  IABS R15, R15 ;  /* 0x0000000f000f7213 */ /* 0x000fca0000000000 */
[----:B------:R-:W-:-:S05]  /*0840*/  IMAD.IADD R15, R16, 0x1, R15 ;  /* 0x00000001100f7824 */ /* 0x000fca00078e020f */
[----:B------:R-:W-:-:S13]  /*0850*/  ISETP.GT.AND P2, PT, R15, R19, PT ;  /* 0x000000130f00720c */ /* 0x000fda0003f44270 */
[----:B------:R-:W-:-:S04]  /*0860*/  @!P2 IMAD R15, R10, R15, RZ ;  /* 0x0000000f0a0fa224 */ /* 0x000fc800078e02ff */
[----:B---3--:R-:W-:-:S05]  /*0870*/  @!P2 IMAD R16, R12, R18, -R15 ;  /* 0x000000120c10a224 */ /* 0x008fca00078e0a0f */
        /* <DEDUP_REMOVED lines=8> */
.L_x_50:
[----:B------:R-:W-:Y:S05]  /*0900*/  BSYNC.RECONVERGENT B0 ;  /* 0x0000000000007941 */ /* 0x000fea0003800200 */
.L_x_49:
[----:B------:R-:W-:-:S05]  /*0910*/  IADD3 R14, P0, PT, R14, 0x4, RZ ;  /* 0x000000040e0e7810 */ /* 0x000fca0007f1e0ff */
[----:B------:R-:W-:Y:S01]  /*0920*/  IMAD.X R17, RZ, RZ, R17, P0 ;  /* 0x000000ffff117224 */ /* 0x000fe200000e0611 */
[----:B------:R-:W-:-:S04]  /*0930*/  ISETP.NE.U32.AND P0, PT, R14, UR5, PT ;  /* 0x000000050e007c0c */ /* 0x000fc8000bf05070 */
[----:B------:R-:W-:-:S13]  /*0940*/  ISETP.NE.AND.EX P0, PT, R17, UR6, PT, P0 ;  /* 0x0000000611007c0c */ /* 0x000fda000bf05300 */
[----:B------:R-:W-:Y:S05]  /*0950*/  @P0 BRA `(.L_x_51) ;  /* 0xfffffff800280947 */ /* 0x000fea000383ffff */
.L_x_42:
[----:B------:R-:W0:Y:S02]  /*0960*/  LDCU UR7, c[0x0][0x390] ;  /* 0x00007200ff0777ac */ /* 0x000e240008000800 */
[----:B0-----:R-:W-:-:S09]  /*0970*/  ULOP3.LUT UP0, URZ, UR7, 0x3, URZ, 0xc0, !UPT ;  /* 0x0000000307ff7892 */ /* 0x001fd2000f80c0ff */
[----:B------:R-:W-:Y:S05]  /*0980*/  BRA.U !UP0, `(.L_x_41) ;  /* 0x0000000108ac7547 */ /* 0x000fea000b800000 */
[----:B------:R-:W0:Y:S01]  /*0990*/  LDCU.64 UR8, c[0x0][0x388] ;  /* 0x00007100ff0877ac */ /* 0x000e220008000a00 */
[----:B------:R-:W-:Y:S01]  /*09a0*/  IMAD.U32 R6, RZ, RZ, UR5 ;  /* 0x00000005ff067e24 */ /* 0x000fe2000f8e00ff */
[----:B------:R-:W-:Y:S02]  /*09b0*/  UIMAD UR4, UR6, 0x18, URZ ;  /* 0x00000018060478a4 */ /* 0x000fe4000f8e02ff */
[----:B------:R-:W-:Y:S02]  /*09c0*/  ULOP3.LUT UR7, UR7, 0x3, URZ, 0xc0, !UPT ;  /* 0x0000000307077892 */ /* 0x000fe4000f8ec0ff */
[----:B0-----:R-:W-:-:S04]  /*09d0*/  UIMAD.WIDE.U32 UR8, UR5, 0x18, UR8 ;  /* 0x00000018050878a5 */ /* 0x001fc8000f8e0008 */
[----:B------:R-:W-:-:S04]  /*09e0*/  UIADD3 UR12, UP0, UPT, UR8, 0xc, URZ ;  /* 0x0000000c080c7890 */ /* 0x000fc8000ff1e0ff */
[----:B------:R-:W-:Y:S02]  /*09f0*/  UIADD3.X UR8, UPT, UPT, UR9, UR4, URZ, UP0, !UPT ;  /* 0x0000000409087290 */ /* 0x000fe400087fe4ff */
[----:B------:R-:W-:Y:S01]  /*0a00*/  IMAD.U32 R4, RZ, RZ, UR12 ;  /* 0x0000000cff047e24 */ /* 0x000fe2000f8e00ff */
[----:B------:R-:W-:-:S03]  /*0a10*/  UMOV UR4, URZ ;  /* 0x000000ff00047c82 */ /* 0x000fc60008000000 */
[----:B------:R-:W-:-:S07]  /*0a20*/  IMAD.U32 R5, RZ, RZ, UR8 ;  /* 0x00000008ff057e24 */ /* 0x000fce000f8e00ff */
.L_x_54:
[----:B------:R-:W2:Y:S01]  /*0a30*/  LDG.E R7, desc[UR10][R4.64] ;  /* 0x0000000a04077981 */ /* 0x000ea2000c1e1900 */
[----:B------:R-:W-:-:S04]  /*0a40*/  UIADD3 UR7, UP0, UPT, UR7, -0x1, URZ ;  /* 0xffffffff07077890 */ /* 0x000fc8000ff1e0ff */
[----:B------:R-:W-:Y:S02]  /*0a50*/  UIADD3.X UR4, UPT, UPT, UR4, -0x1, URZ, UP0, !UPT ;  /* 0xffffffff04047890 */ /* 0x000fe400087fe4ff */
[----:B------:R-:W-:-:S04]  /*0a60*/  UISETP.NE.U32.AND UP0, UPT, UR7, URZ, UPT ;  /* 0x000000ff0700728c */ /* 0x000fc8000bf05070 */
[----:B------:R-:W-:Y:S01]  /*0a70*/  UISETP.NE.AND.EX UP0, UPT, UR4, URZ, UPT, UP0 ;  /* 0x000000ff0400728c */ /* 0x000fe2000bf05300 */
[----:B--2---:R-:W-:-:S13]  /*0a80*/  ISETP.NE.AND P0, PT, R7, RZ, PT ;  /* 0x000000ff0700720c */ /* 0x004fda0003f05270 */
        /* <DEDUP_REMOVED lines=13> */
[----:B------:R-:W-:Y:S05]  /*0b60*/  @P0 BRA `(.L_x_53) ;  /* 0x0000000000200947 */ /* 0x000fea0003800000 */
[----:B------:R-:W2:Y:S01]  /*0b70*/  LDG.E R7, desc[UR10][R4.64+-0x8] ;  /* 0xfffff80a04077981 */ /* 0x000ea2000c1e1900 */
[----:B------:R-:W-:-:S04]  /*0b80*/  IMAD R14, R10, R14, RZ ;  /* 0x0000000e0a0e7224 */ /* 0x000fc800078e02ff */
[----:B--2---:R-:W-:-:S05]  /*0b90*/  IMAD R14, R12, R7, -R14 ;  /* 0x000000070c0e7224 */ /* 0x004fca00078e0a0e */
[----:B------:R-:W-:-:S04]  /*0ba0*/  ISETP.GE.AND P0, PT, R14, R9, PT ;  /* 0x000000090e00720c */ /* 0x000fc80003f06270 */
[----:B------:R-:W-:-:S04]  /*0bb0*/  ISETP.EQ.OR P0, PT, R11, -0x1, P0 ;  /* 0xffffffff0b00780c */ /* 0x000fc80000702670 */
[----:B------:R-:W-:Y:S02]  /*0bc0*/  SEL R9, R14, R9, P0 ;  /* 0x000000090e097207 */ /* 0x000fe40000000000 */
[----:B------:R-:W-:-:S07]  /*0bd0*/  SEL R11, R6, R11, P0 ;  /* 0x0000000b060b7207 */ /* 0x000fce0000000000 */
[----:B------:R-:W-:-:S07]  /*0be0*/  @!P0 VIMNMX R13, PT, PT, R13, R14, !PT ;  /* 0x0000000e0d0d8248 */ /* 0x000fce0007fe0100 */
.L_x_53:
[----:B------:R-:W-:Y:S05]  /*0bf0*/  BSYNC.RECONVERGENT B0 ;  /* 0x0000000000007941 */ /* 0x000fea0003800200 */
.L_x_52:
[----:B------:R-:W-:Y:S01]  /*0c00*/  IADD3 R4, P0, PT, R4, 0x18, RZ ;  /* 0x0000001804047810 */ /* 0x000fe20007f1e0ff */
[----:B------:R-:W-:-:S04]  /*0c10*/  VIADD R6, R6, 0x1 ;  /* 0x0000000106067836 */ /* 0x000fc80000000000 */
[----:B------:R-:W-:Y:S01]  /*0c20*/  IMAD.X R5, RZ, RZ, R5, P0 ;  /* 0x000000ffff057224 */ /* 0x000fe200000e0605 */
[----:B------:R-:W-:Y:S07]  /*0c30*/  BRA.U UP0, `(.L_x_54) ;  /* 0xfffffffd007c7547 */ /* 0x000fee000b83ffff */
.L_x_41:
[----:B------:R-:W-:Y:S01]  /*0c40*/  ISETP.NE.AND P0, PT, R11, -0x1, PT ;  /* 0xffffffff0b00780c */ /* 0x000fe20003f05270 */
[----:B------:R0:W-:Y:S04]  /*0c50*/  STG.E desc[UR10][R2.64+0x18], R13 ;  /* 0x0000180d02007986 */ /* 0x0001e8000c10190a */
[----:B------:R0:W-:Y:S04]  /*0c60*/  STG.E desc[UR10][R2.64+0x14], R9 ;  /* 0x0000140902007986 */ /* 0x0001e8000c10190a */
[----:B------:R0:W-:Y:S04]  /*0c70*/  STG.E desc[UR10][R2.64+0x10], R11 ;  /* 0x0000100b02007986 */ /* 0x0001e8000c10190a */
[----:B------:R-:W-:Y:S05]  /*0c80*/  @!P0 EXIT ;  /* 0x000000000000894d */ /* 0x000fea0003800000 */
[----:B0-----:R-:W0:Y:S02]  /*0c90*/  LDC.64 R2, c[0x0][0x398] ;  /* 0x0000e600ff027b82 */ /* 0x001e240000000a00 */
[----:B0-----:R-:W-:-:S05]  /*0ca0*/  IMAD.WIDE R2, R11, 0x4, R2 ;  /* 0x000000040b027825 */ /* 0x001fca00078e0202 */
[----:B------:R-:W-:Y:S01]  /*0cb0*/  REDG.E.ADD.STRONG.GPU desc[UR10][R2.64], R9 ;  /* 0x000000090200798e */ /* 0x000fe2000c12e10a */
[----:B------:R-:W-:Y:S05]  /*0cc0*/  EXIT ;  /* 0x000000000000794d */ /* 0x000fea0003800000 */
.L_x_55:
        /* <DEDUP_REMOVED lines=11> */
.L_x_57:


//--------------------- .nv.shared.reserved.0     --------------------------
	.section	.nv.shared.reserved.0,"aw",@nobits
	.weak		__nv_reservedSMEM_offset_0_alias
	.size		__nv_reservedSMEM_offset_0_alias, 0, 64
	.other		__nv_reservedSMEM_offset_0_alias,@"STO_CUDA_RESERVED_SHARED STV_DEFAULT"
__nv_reservedSMEM_offset_0_alias:
	.zero		0
	.zero		64


//--------------------- .nv.constant0._Z19antennaPositionEvalm7AntennaiiiPK8BuildingPKiPi --------------------------
	.section	.nv.constant0._Z19antennaPositionEvalm7AntennaiiiPK8BuildingPKiPi,"a",@progbits
	.sectionflags	@""
	.align	4
.nv.constant0._Z19antennaPositionEvalm7AntennaiiiPK8BuildingPKiPi:
	.zero		968


//--------------------- .nv.constant0._Z12solutionEvalP8BuildingPK7AntennaiPi --------------------------
	.section	.nv.constant0._Z12solutionEvalP8BuildingPK7AntennaiPi,"a",@progbits
	.sectionflags	@""
	.align	4
.nv.constant0._Z12solutionEvalP8BuildingPK7AntennaiPi:
	.zero		928


//--------------------- SYMBOLS --------------------------

	.type		.nv.reservedSmem.offset0,@object
	.size		.nv.reservedSmem.offset0,0x4
